	.target	sm_100a

	.elftype	@"ET_EXEC"


//--------------------- .note.nv.tkinfo           --------------------------
	.section	.note.nv.tkinfo,"",@"SHT_NOTE"
	.sectionflags	@"SHF_NOTE_NV_TKINFO"
	.tkinfo
        /*0018*/ 	.word	0x00000002
        /*0030*/ 	.string	""
        /*0030*/ 	.string	"ptxas"
        /*0030*/ 	.string	"Cuda compilation tools, release 13.0, V13.0.88"
        /*0030*/ 	.string	"Build cuda_13.0.r13.0/compiler.36424714_0"
        /*0030*/ 	.string	"-arch sm_100a -m 64 "



//--------------------- .note.nv.cuinfo           --------------------------
	.section	.note.nv.cuinfo,"",@"SHT_NOTE"
	.sectionflags	@"SHF_NOTE_NV_CUINFO"
        /*0018*/ 	.short	0x0002
        /*001a*/ 	.short	0x0064
        /*001c*/ 	.short	0x0082
	.zero		2


//--------------------- .nv.info                  --------------------------
	.section	.nv.info,"",@"SHT_CUDA_INFO"
	.align	4


	//----- nvinfo : EIATTR_REGCOUNT
	.align		4
        /*0000*/ 	.byte	0x04, 0x2f
        /*0002*/ 	.short	(.L_19 - .L_18)
	.align		4
.L_18:
        /*0004*/ 	.word	index@(_ZN7cutlass13device_kernelINS_4gemm6kernel13GemmUniversalIN4cute5tupleIJiiiiEEENS1_10collective13CollectiveMmaINS1_35MainloopSm100TmaUmmaWarpSpecializedILi8ELi2ELi4ENS5_IJNS4_1CILi1EEESB_SB_EEEEENS5_IJNSA_ILi64EEENSA_ILi128EEESF_EEENS_12float_e5m2_tENS5_IJlSB_lEEESH_SI_NS4_8TiledMMAINS4_8MMA_AtomIJNS4_10MMA_TraitsINS4_19SM100_MMA_F8F6F4_SSEJSH_SH_fSE_SF_NS4_17integral_constantINS4_4UMMA5MajorELSP_0EEESQ_NSN_INSO_7ScaleInELSR_0EEESS_EEEEEENS4_6LayoutISC_NS5_IJNSA_ILi0EEESW_SW_EEEEENS5_IJNS4_10UnderscoreESZ_SZ_EEEEENS4_13SM90_TMA_LOADENS4_14ComposedLayoutINS4_7SwizzleILi3ELi4ELi3EEENS4_18smem_ptr_flag_bitsILi8EEENSV_INS5_IJNSA_ILi8EEESF_EEENS5_IJSF_SB_EEEEEEEvNS4_8identityES12_S1C_vS1D_EENS_8epilogue10collective18CollectiveEpilogueINS1F_23Sm100TmaWarpSpecializedILi2ELi2ELi32ELb0ELb0EEEJSG_NS5_IJNSV_ISE_SB_EES1K_EEESH_SI_SH_SI_NS1F_6fusion15FusionCallbacksIS1J_NS1M_17LinearCombinationISH_fSH_fLNS_15FloatRoundStyleE2EEESG_S1L_JEEENS4_5SM1004TMEM4LOAD26SM100_TMEM_LOAD_16dp32b32xES12_NS13_INS14_ILi2ELi4ELi3EEES17_NSV_INS5_IJS18_SE_EEENS5_IJSE_SB_EEEEEEENS4_39AutoVectorizingCopyWithAssumedAlignmentILi128EEENS4_14SM90_TMA_STOREES20_S22_S22_EEEvvEEEEvNT_6ParamsE)
        /*0008*/ 	.word	0x00000080


	//----- nvinfo : EIATTR_FRAME_SIZE
	.align		4
.L_19:
        /*000c*/ 	.byte	0x04, 0x11
        /*000e*/ 	.short	(.L_21 - .L_20)
	.align		4
.L_20:
        /*0010*/ 	.word	index@($__internal_2_$__cuda_sm10x_tcgen05_guardrail_trap_unallocated_columns_being_dealloced)
        /*0014*/ 	.word	0x00000000


	//----- nvinfo : EIATTR_FRAME_SIZE
	.align		4
.L_21:
        /*0018*/ 	.byte	0x04, 0x11
        /*001a*/ 	.short	(.L_23 - .L_22)
	.align		4
.L_22:
        /*001c*/ 	.word	index@($__internal_1_$__cuda_sm10x_tcgen05_guardrail_trap_phase_invalid_during_alloc)
        /*0020*/ 	.word	0x00000000


	//----- nvinfo : EIATTR_FRAME_SIZE
	.align		4
.L_23:
        /*0024*/ 	.byte	0x04, 0x11
        /*0026*/ 	.short	(.L_25 - .L_24)
	.align		4
.L_24:
        /*0028*/ 	.word	index@($__internal_0_$__cuda_sm10x_tcgen05_guardrail_trap_col_being_dealloced_not_returned_by_alloc)
        /*002c*/ 	.word	0x00000000


	//----- nvinfo : EIATTR_FRAME_SIZE
	.align		4
.L_25:
        /*0030*/ 	.byte	0x04, 0x11
        /*0032*/ 	.short	(.L_27 - .L_26)
	.align		4
.L_26:
        /*0034*/ 	.word	index@(_ZN7cutlass13device_kernelINS_4gemm6kernel13GemmUniversalIN4cute5tupleIJiiiiEEENS1_10collective13CollectiveMmaINS1_35MainloopSm100TmaUmmaWarpSpecializedILi8ELi2ELi4ENS5_IJNS4_1CILi1EEESB_SB_EEEEENS5_IJNSA_ILi64EEENSA_ILi128EEESF_EEENS_12float_e5m2_tENS5_IJlSB_lEEESH_SI_NS4_8TiledMMAINS4_8MMA_AtomIJNS4_10MMA_TraitsINS4_19SM100_MMA_F8F6F4_SSEJSH_SH_fSE_SF_NS4_17integral_constantINS4_4UMMA5MajorELSP_0EEESQ_NSN_INSO_7ScaleInELSR_0EEESS_EEEEEENS4_6LayoutISC_NS5_IJNSA_ILi0EEESW_SW_EEEEENS5_IJNS4_10UnderscoreESZ_SZ_EEEEENS4_13SM90_TMA_LOADENS4_14ComposedLayoutINS4_7SwizzleILi3ELi4ELi3EEENS4_18smem_ptr_flag_bitsILi8EEENSV_INS5_IJNSA_ILi8EEESF_EEENS5_IJSF_SB_EEEEEEEvNS4_8identityES12_S1C_vS1D_EENS_8epilogue10collective18CollectiveEpilogueINS1F_23Sm100TmaWarpSpecializedILi2ELi2ELi32ELb0ELb0EEEJSG_NS5_IJNSV_ISE_SB_EES1K_EEESH_SI_SH_SI_NS1F_6fusion15FusionCallbacksIS1J_NS1M_17LinearCombinationISH_fSH_fLNS_15FloatRoundStyleE2EEESG_S1L_JEEENS4_5SM1004TMEM4LOAD26SM100_TMEM_LOAD_16dp32b32xES12_NS13_INS14_ILi2ELi4ELi3EEES17_NSV_INS5_IJS18_SE_EEENS5_IJSE_SB_EEEEEEENS4_39AutoVectorizingCopyWithAssumedAlignmentILi128EEENS4_14SM90_TMA_STOREES20_S22_S22_EEEvvEEEEvNT_6ParamsE)
        /*0038*/ 	.word	0x00000000


	//----- nvinfo : EIATTR_MIN_STACK_SIZE
	.align		4
.L_27:
        /*003c*/ 	.byte	0x04, 0x12
        /*003e*/ 	.short	(.L_29 - .L_28)
	.align		4
.L_28:
        /*0040*/ 	.word	index@(_ZN7cutlass13device_kernelINS_4gemm6kernel13GemmUniversalIN4cute5tupleIJiiiiEEENS1_10collective13CollectiveMmaINS1_35MainloopSm100TmaUmmaWarpSpecializedILi8ELi2ELi4ENS5_IJNS4_1CILi1EEESB_SB_EEEEENS5_IJNSA_ILi64EEENSA_ILi128EEESF_EEENS_12float_e5m2_tENS5_IJlSB_lEEESH_SI_NS4_8TiledMMAINS4_8MMA_AtomIJNS4_10MMA_TraitsINS4_19SM100_MMA_F8F6F4_SSEJSH_SH_fSE_SF_NS4_17integral_constantINS4_4UMMA5MajorELSP_0EEESQ_NSN_INSO_7ScaleInELSR_0EEESS_EEEEEENS4_6LayoutISC_NS5_IJNSA_ILi0EEESW_SW_EEEEENS5_IJNS4_10UnderscoreESZ_SZ_EEEEENS4_13SM90_TMA_LOADENS4_14ComposedLayoutINS4_7SwizzleILi3ELi4ELi3EEENS4_18smem_ptr_flag_bitsILi8EEENSV_INS5_IJNSA_ILi8EEESF_EEENS5_IJSF_SB_EEEEEEEvNS4_8identityES12_S1C_vS1D_EENS_8epilogue10collective18CollectiveEpilogueINS1F_23Sm100TmaWarpSpecializedILi2ELi2ELi32ELb0ELb0EEEJSG_NS5_IJNSV_ISE_SB_EES1K_EEESH_SI_SH_SI_NS1F_6fusion15FusionCallbacksIS1J_NS1M_17LinearCombinationISH_fSH_fLNS_15FloatRoundStyleE2EEESG_S1L_JEEENS4_5SM1004TMEM4LOAD26SM100_TMEM_LOAD_16dp32b32xES12_NS13_INS14_ILi2ELi4ELi3EEES17_NSV_INS5_IJS18_SE_EEENS5_IJSE_SB_EEEEEEENS4_39AutoVectorizingCopyWithAssumedAlignmentILi128EEENS4_14SM90_TMA_STOREES20_S22_S22_EEEvvEEEEvNT_6ParamsE)
        /*0044*/ 	.word	0x00000000
.L_29:


//--------------------- .nv.compat                --------------------------
	.section	.nv.compat,"",@"SHT_CUDA_COMPAT_INFO"
	.align	4
        /*0000*/ 	.byte	0x02, 0x09, 0x01, 0x00, 0x02, 0x02, 0x02, 0x00, 0x02, 0x05, 0x05, 0x00, 0x03, 0x07, 0x01, 0x01
        /*0010*/ 	.byte	0x02, 0x03, 0x01, 0x00, 0x02, 0x06, 0x01, 0x00, 0x04, 0x0b, 0x08, 0x00, 0x09, 0x00, 0x00, 0x00
        /*0020*/ 	.byte	0x00, 0x00, 0x00, 0x00


//--------------------- .nv.info._ZN7cutlass13device_kernelINS_4gemm6kernel13GemmUniversalIN4cute5tupleIJiiiiEEENS1_10collective13CollectiveMmaINS1_35MainloopSm100TmaUmmaWarpSpecializedILi8ELi2ELi4ENS5_IJNS4_1CILi1EEESB_SB_EEEEENS5_IJNSA_ILi64EEENSA_ILi128EEESF_EEENS_12float_e5m2_tENS5_IJlSB_lEEESH_SI_NS4_8TiledMMAINS4_8MMA_AtomIJNS4_10MMA_TraitsINS4_19SM100_MMA_F8F6F4_SSEJSH_SH_fSE_SF_NS4_17integral_constantINS4_4UMMA5MajorELSP_0EEESQ_NSN_INSO_7ScaleInELSR_0EEESS_EEEEEENS4_6LayoutISC_NS5_IJNSA_ILi0EEESW_SW_EEEEENS5_IJNS4_10UnderscoreESZ_SZ_EEEEENS4_13SM90_TMA_LOADENS4_14ComposedLayoutINS4_7SwizzleILi3ELi4ELi3EEENS4_18smem_ptr_flag_bitsILi8EEENSV_INS5_IJNSA_ILi8EEESF_EEENS5_IJSF_SB_EEEEEEEvNS4_8identityES12_S1C_vS1D_EENS_8epilogue10collective18CollectiveEpilogueINS1F_23Sm100TmaWarpSpecializedILi2ELi2ELi32ELb0ELb0EEEJSG_NS5_IJNSV_ISE_SB_EES1K_EEESH_SI_SH_SI_NS1F_6fusion15FusionCallbacksIS1J_NS1M_17LinearCombinationISH_fSH_fLNS_15FloatRoundStyleE2EEESG_S1L_JEEENS4_5SM1004TMEM4LOAD26SM100_TMEM_LOAD_16dp32b32xES12_NS13_INS14_ILi2ELi4ELi3EEES17_NSV_INS5_IJS18_SE_EEENS5_IJSE_SB_EEEEEEENS4_39AutoVectorizingCopyWithAssumedAlignmentILi128EEENS4_14SM90_TMA_STOREES20_S22_S22_EEEvvEEEEvNT_6ParamsE --------------------------
	.section	.nv.info._ZN7cutlass13device_kernelINS_4gemm6kernel13GemmUniversalIN4cute5tupleIJiiiiEEENS1_10collective13CollectiveMmaINS1_35MainloopSm100TmaUmmaWarpSpecializedILi8ELi2ELi4ENS5_IJNS4_1CILi1EEESB_SB_EEEEENS5_IJNSA_ILi64EEENSA_ILi128EEESF_EEENS_12float_e5m2_tENS5_IJlSB_lEEESH_SI_NS4_8TiledMMAINS4_8MMA_AtomIJNS4_10MMA_TraitsINS4_19SM100_MMA_F8F6F4_SSEJSH_SH_fSE_SF_NS4_17integral_constantINS4_4UMMA5MajorELSP_0EEESQ_NSN_INSO_7ScaleInELSR_0EEESS_EEEEEENS4_6LayoutISC_NS5_IJNSA_ILi0EEESW_SW_EEEEENS5_IJNS4_10UnderscoreESZ_SZ_EEEEENS4_13SM90_TMA_LOADENS4_14ComposedLayoutINS4_7SwizzleILi3ELi4ELi3EEENS4_18smem_ptr_flag_bitsILi8EEENSV_INS5_IJNSA_ILi8EEESF_EEENS5_IJSF_SB_EEEEEEEvNS4_8identityES12_S1C_vS1D_EENS_8epilogue10collective18CollectiveEpilogueINS1F_23Sm100TmaWarpSpecializedILi2ELi2ELi32ELb0ELb0EEEJSG_NS5_IJNSV_ISE_SB_EES1K_EEESH_SI_SH_SI_NS1F_6fusion15FusionCallbacksIS1J_NS1M_17LinearCombinationISH_fSH_fLNS_15FloatRoundStyleE2EEESG_S1L_JEEENS4_5SM1004TMEM4LOAD26SM100_TMEM_LOAD_16dp32b32xES12_NS13_INS14_ILi2ELi4ELi3EEES17_NSV_INS5_IJS18_SE_EEENS5_IJSE_SB_EEEEEEENS4_39AutoVectorizingCopyWithAssumedAlignmentILi128EEENS4_14SM90_TMA_STOREES20_S22_S22_EEEvvEEEEvNT_6ParamsE,"",@"SHT_CUDA_INFO"
	.sectionflags	@""
	.align	4


	//----- nvinfo : EIATTR_CUDA_API_VERSION
	.align		4
        /*0000*/ 	.byte	0x04, 0x37
        /*0002*/ 	.short	(.L_31 - .L_30)
.L_30:
        /*0004*/ 	.word	0x00000082


	//----- nvinfo : EIATTR_KPARAM_INFO
	.align		4
.L_31:
        /*0008*/ 	.byte	0x04, 0x17
        /*000a*/ 	.short	(.L_33 - .L_32)
.L_32:
        /*000c*/ 	.word	0x00000000
        /*0010*/ 	.short	0x0000
        /*0012*/ 	.short	0x0000
        /*0014*/ 	.byte	0x00, 0xf0, 0x01, 0x20


	//----- nvinfo : EIATTR_AT_ENTRY_FRAGMENTS
	.align		4
.L_33:
        /*0018*/ 	.byte	0x04, 0x4f
        /*001a*/ 	.short	(.L_35 - .L_34)


	//   ....[0]....
.L_34:
        /*001c*/ 	.word	0x00000006


	//----- nvinfo : EIATTR_RESERVED_SMEM_USED
	.align		4
.L_35:
        /*0020*/ 	.byte	0x01, 0x41
	.zero		2


	//----- nvinfo : EIATTR_SPARSE_MMA_MASK
	.align		4
        /*0024*/ 	.byte	0x03, 0x50
        /*0026*/ 	.short	0x0000


	//----- nvinfo : EIATTR_TCGEN05_1CTA_USED
	.align		4
        /*0028*/ 	.byte	0x01, 0x51
	.zero		2


	//----- nvinfo : EIATTR_MAXREG_COUNT
	.align		4
        /*002c*/ 	.byte	0x03, 0x1b
        /*002e*/ 	.short	0x00ff


	//----- nvinfo : EIATTR_NUM_BARRIERS
	.align		4
        /*0030*/ 	.byte	0x02, 0x4c
        /*0032*/ 	.byte	0x07
	.zero		1


	//----- nvinfo : EIATTR_EXTERNS
	.align		4
        /*0034*/ 	.byte	0x04, 0x0f
        /*0036*/ 	.short	(.L_37 - .L_36)


	//   ....[0]....
	.align		4
.L_36:
        /*0038*/ 	.word	index@(__assertfail)


	//----- nvinfo : EIATTR_MERCURY_ISA_VERSION
	.align		4
.L_37:
        /*003c*/ 	.byte	0x03, 0x5f
        /*003e*/ 	.short	0x0101


	//----- nvinfo : EIATTR_INT_WARP_WIDE_INSTR_OFFSETS
	.align		4
        /*0040*/ 	.byte	0x04, 0x31
        /*0042*/ 	.short	(.L_39 - .L_38)


	//   ....[0]....
.L_38:
        /*0044*/ 	.word	0x00001e30


	//   ....[1]....
        /*0048*/ 	.word	0x00003b20


	//   ....[2]....
        /*004c*/ 	.word	0x00003b40


	//   ....[3]....
        /*0050*/ 	.word	0x00003b70


	//   ....[4]....
        /*0054*/ 	.word	0x000044a0


	//   ....[5]....
        /*0058*/ 	.word	0x00004510


	//   ....[6]....
        /*005c*/ 	.word	0x000046f0


	//   ....[7]....
        /*0060*/ 	.word	0x00004850


	//----- nvinfo : EIATTR_COOP_GROUP_MASK_REGIDS
	.align		4
.L_39:
        /*0064*/ 	.byte	0x04, 0x29
        /*0066*/ 	.short	(.L_41 - .L_40)


	//   ....[0]....
.L_40:
        /*0068*/ 	.word	0xffffffff


	//   ....[1]....
        /*006c*/ 	.word	0xffffffff


	//   ....[2]....
        /*0070*/ 	.word	0xffffffff


	//   ....[3]....
        /*0074*/ 	.word	0xffffffff


	//   ....[4]....
        /*0078*/ 	.word	0xffffffff


	//   ....[5]....
        /*007c*/ 	.word	0xffffffff


	//   ....[6]....
        /*0080*/ 	.word	0xffffffff


	//   ....[7]....
        /*0084*/ 	.word	0xffffffff


	//   ....[8]....
        /*0088*/ 	.word	0xffffffff


	//   ....[9]....
        /*008c*/ 	.word	0xffffffff


	//   ....[10]....
        /*0090*/ 	.word	0xffffffff


	//   ....[11]....
        /*0094*/ 	.word	0xffffffff


	//   ....[12]....
        /*0098*/ 	.word	0xffffffff


	//----- nvinfo : EIATTR_COOP_GROUP_INSTR_OFFSETS
	.align		4
.L_41:
        /*009c*/ 	.byte	0x04, 0x28
        /*009e*/ 	.short	(.L_43 - .L_42)


	//   ....[0]....
.L_42:
        /*00a0*/ 	.word	0x00000090


	//   ....[1]....
        /*00a4*/ 	.word	0x000004d0


	//   ....[2]....
        /*00a8*/ 	.word	0x000006c0


	//   ....[3]....
        /*00ac*/ 	.word	0x00000820


	//   ....[4]....
        /*00b0*/ 	.word	0x00000920


	//   ....[5]....
        /*00b4*/ 	.word	0x00000a90


	//   ....[6]....
        /*00b8*/ 	.word	0x00000c30


	//   ....[7]....
        /*00bc*/ 	.word	0x00001d10


	//   ....[8]....
        /*00c0*/ 	.word	0x00002d30


	//   ....[9]....
        /*00c4*/ 	.word	0x00002f40


	//   ....[10]....
        /*00c8*/ 	.word	0x00002f70


	//   ....[11]....
        /*00cc*/ 	.word	0x00003a00


	//   ....[12]....
        /*00d0*/ 	.word	0x00003c30


	//----- nvinfo : EIATTR_VRC_CTA_INIT_COUNT
	.align		4
.L_43:
        /*00d4*/ 	.byte	0x02, 0x4a
        /*00d6*/ 	.byte	0x80
	.zero		1


	//----- nvinfo : EIATTR_SYSCALL_OFFSETS
	.align		4
        /*00d8*/ 	.byte	0x04, 0x46
        /*00da*/ 	.short	(.L_45 - .L_44)


	//   ....[0]....
.L_44:
        /*00dc*/ 	.word	0x00005290


	//   ....[1]....
        /*00e0*/ 	.word	0x000053d0


	//   ....[2]....
        /*00e4*/ 	.word	0x00005bd0


	//   ....[3]....
        /*00e8*/ 	.word	0x00006960


	//----- nvinfo : EIATTR_MBARRIER_INSTR_OFFSETS
	.align		4
.L_45:
        /*00ec*/ 	.byte	0x04, 0x39
        /*00ee*/ 	.short	(.L_47 - .L_46)


	//   ....[0]....
.L_46:
        /*00f0*/ 	.word	0x000005b0
        /*00f4*/ 	.word	0x000000ff
        /*00f8*/ 	.word	0x00000000
        /*00fc*/ 	.short	0x0100
        /*00fe*/ 	.byte	0x05
	.zero		1


	//   ....[1]....
        /*0100*/ 	.word	0x000005c0
        /*0104*/ 	.word	0x000000ff
        /*0108*/ 	.word	0x00000040
        /*010c*/ 	.short	0x0100
        /*010e*/ 	.byte	0x05
	.zero		1


	//   ....[2]....
        /*0110*/ 	.word	0x000005d0
        /*0114*/ 	.word	0x000000ff
        /*0118*/ 	.word	0x00000008
        /*011c*/ 	.short	0x0100
        /*011e*/ 	.byte	0x05
	.zero		1


	//   ....[3]....
        /*0120*/ 	.word	0x000005e0
        /*0124*/ 	.word	0x000000ff
        /*0128*/ 	.word	0x00000048
        /*012c*/ 	.short	0x0100
        /*012e*/ 	.byte	0x05
	.zero		1


	//   ....[4]....
        /*0130*/ 	.word	0x000005f0
        /*0134*/ 	.word	0x000000ff
        /*0138*/ 	.word	0x00000010
        /*013c*/ 	.short	0x0100
        /*013e*/ 	.byte	0x05
	.zero		1


	//   ....[5]....
        /*0140*/ 	.word	0x00000600
        /*0144*/ 	.word	0x000000ff
        /*0148*/ 	.word	0x00000050
        /*014c*/ 	.short	0x0100
        /*014e*/ 	.byte	0x05
	.zero		1


	//   ....[6]....
        /*0150*/ 	.word	0x00000610
        /*0154*/ 	.word	0x000000ff
        /*0158*/ 	.word	0x00000018
        /*015c*/ 	.short	0x0100
        /*015e*/ 	.byte	0x05
	.zero		1


	//   ....[7]....
        /*0160*/ 	.word	0x00000620
        /*0164*/ 	.word	0x000000ff
        /*0168*/ 	.word	0x00000058
        /*016c*/ 	.short	0x0100
        /*016e*/ 	.byte	0x05
	.zero		1


	//   ....[8]....
        /*0170*/ 	.word	0x00000630
        /*0174*/ 	.word	0x000000ff
        /*0178*/ 	.word	0x00000020
        /*017c*/ 	.short	0x0100
        /*017e*/ 	.byte	0x05
	.zero		1


	//   ....[9]....
        /*0180*/ 	.word	0x00000640
        /*0184*/ 	.word	0x000000ff
        /*0188*/ 	.word	0x00000060
        /*018c*/ 	.short	0x0100
        /*018e*/ 	.byte	0x05
	.zero		1


	//   ....[10]....
        /*0190*/ 	.word	0x00000650
        /*0194*/ 	.word	0x000000ff
        /*0198*/ 	.word	0x00000028
        /*019c*/ 	.short	0x0100
        /*019e*/ 	.byte	0x05
	.zero		1


	//   ....[11]....
        /*01a0*/ 	.word	0x00000660
        /*01a4*/ 	.word	0x000000ff
        /*01a8*/ 	.word	0x00000068
        /*01ac*/ 	.short	0x0100
        /*01ae*/ 	.byte	0x05
	.zero		1


	//   ....[12]....
        /*01b0*/ 	.word	0x00000670
        /*01b4*/ 	.word	0x000000ff
        /*01b8*/ 	.word	0x00000030
        /*01bc*/ 	.short	0x0100
        /*01be*/ 	.byte	0x05
	.zero		1


	//   ....[13]....
        /*01c0*/ 	.word	0x00000680
        /*01c4*/ 	.word	0x000000ff
        /*01c8*/ 	.word	0x00000070
        /*01cc*/ 	.short	0x0100
        /*01ce*/ 	.byte	0x05
	.zero		1


	//   ....[14]....
        /*01d0*/ 	.word	0x00000690
        /*01d4*/ 	.word	0x000000ff
        /*01d8*/ 	.word	0x00000038
        /*01dc*/ 	.short	0x0100
        /*01de*/ 	.byte	0x05
	.zero		1


	//   ....[15]....
        /*01e0*/ 	.word	0x000006a0
        /*01e4*/ 	.word	0x000000ff
        /*01e8*/ 	.word	0x00000078
        /*01ec*/ 	.short	0x0100
        /*01ee*/ 	.byte	0x05
	.zero		1


	//   ....[16]....
        /*01f0*/ 	.word	0x000007d0
        /*01f4*/ 	.word	0x000000ff
        /*01f8*/ 	.word	0x00000080
        /*01fc*/ 	.short	0x0100
        /*01fe*/ 	.byte	0x07
	.zero		1


	//   ....[17]....
        /*0200*/ 	.word	0x000007e0
        /*0204*/ 	.word	0x000000ff
        /*0208*/ 	.word	0x00000090
        /*020c*/ 	.short	0x0100
        /*020e*/ 	.byte	0x07
	.zero		1


	//   ....[18]....
        /*0210*/ 	.word	0x000007f0
        /*0214*/ 	.word	0x000000ff
        /*0218*/ 	.word	0x00000088
        /*021c*/ 	.short	0x0100
        /*021e*/ 	.byte	0x07
	.zero		1


	//   ....[19]....
        /*0220*/ 	.word	0x00000800
        /*0224*/ 	.word	0x000000ff
        /*0228*/ 	.word	0x00000098
        /*022c*/ 	.short	0x0100
        /*022e*/ 	.byte	0x07
	.zero		1


	//   ....[20]....
        /*0230*/ 	.word	0x000008f0
        /*0234*/ 	.word	0x000000ff
        /*0238*/ 	.word	0x000000a0
        /*023c*/ 	.short	0x0100
        /*023e*/ 	.byte	0x05
	.zero		1


	//   ....[21]....
        /*0240*/ 	.word	0x00000900
        /*0244*/ 	.word	0x000000ff
        /*0248*/ 	.word	0x000000a8
        /*024c*/ 	.short	0x0100
        /*024e*/ 	.byte	0x05
	.zero		1


	//   ....[22]....
        /*0250*/ 	.word	0x00000a40
        /*0254*/ 	.word	0x000000ff
        /*0258*/ 	.word	0x000000b0
        /*025c*/ 	.short	0x0100
        /*025e*/ 	.byte	0x05
	.zero		1


	//   ....[23]....
        /*0260*/ 	.word	0x00000a50
        /*0264*/ 	.word	0x000000ff
        /*0268*/ 	.word	0x000000c0
        /*026c*/ 	.short	0x0100
        /*026e*/ 	.byte	0x05
	.zero		1


	//   ....[24]....
        /*0270*/ 	.word	0x00000a60
        /*0274*/ 	.word	0x000000ff
        /*0278*/ 	.word	0x000000b8
        /*027c*/ 	.short	0x0100
        /*027e*/ 	.byte	0x05
	.zero		1


	//   ....[25]....
        /*0280*/ 	.word	0x00000a70
        /*0284*/ 	.word	0x000000ff
        /*0288*/ 	.word	0x000000c8
        /*028c*/ 	.short	0x0100
        /*028e*/ 	.byte	0x05
	.zero		1


	//   ....[26]....
        /*0290*/ 	.word	0x00000ba0
        /*0294*/ 	.word	0x000000ff
        /*0298*/ 	.word	0x000000d0
        /*029c*/ 	.short	0x0100
        /*029e*/ 	.byte	0x07
	.zero		1


	//   ....[27]....
        /*02a0*/ 	.word	0x00000bb0
        /*02a4*/ 	.word	0x000000ff
        /*02a8*/ 	.word	0x000000f0
        /*02ac*/ 	.short	0x0100
        /*02ae*/ 	.byte	0x07
	.zero		1


	//   ....[28]....
        /*02b0*/ 	.word	0x00000bc0
        /*02b4*/ 	.word	0x000000ff
        /*02b8*/ 	.word	0x000000d8
        /*02bc*/ 	.short	0x0100
        /*02be*/ 	.byte	0x07
	.zero		1


	//   ....[29]....
        /*02c0*/ 	.word	0x00000bd0
        /*02c4*/ 	.word	0x000000ff
        /*02c8*/ 	.word	0x000000f8
        /*02cc*/ 	.short	0x0100
        /*02ce*/ 	.byte	0x07
	.zero		1


	//   ....[30]....
        /*02d0*/ 	.word	0x00000be0
        /*02d4*/ 	.word	0x000000ff
        /*02d8*/ 	.word	0x000000e0
        /*02dc*/ 	.short	0x0100
        /*02de*/ 	.byte	0x07
	.zero		1


	//   ....[31]....
        /*02e0*/ 	.word	0x00000bf0
        /*02e4*/ 	.word	0x000000ff
        /*02e8*/ 	.word	0x00000100
        /*02ec*/ 	.short	0x0100
        /*02ee*/ 	.byte	0x07
	.zero		1


	//   ....[32]....
        /*02f0*/ 	.word	0x00000c00
        /*02f4*/ 	.word	0x000000ff
        /*02f8*/ 	.word	0x000000e8
        /*02fc*/ 	.short	0x0100
        /*02fe*/ 	.byte	0x07
	.zero		1


	//   ....[33]....
        /*0300*/ 	.word	0x00000c10
        /*0304*/ 	.word	0x000000ff
        /*0308*/ 	.word	0x00000108
        /*030c*/ 	.short	0x0100
        /*030e*/ 	.byte	0x07
	.zero		1


	//   ....[34]....
        /*0310*/ 	.word	0x00000d00
        /*0314*/ 	.word	0x000000ff
        /*0318*/ 	.word	0x00000110
        /*031c*/ 	.short	0x0100
        /*031e*/ 	.byte	0x05
	.zero		1


	//   ....[35]....
        /*0320*/ 	.word	0x00000d10
        /*0324*/ 	.word	0x000000ff
        /*0328*/ 	.word	0x00000120
        /*032c*/ 	.short	0x0100
        /*032e*/ 	.byte	0x05
	.zero		1


	//   ....[36]....
        /*0330*/ 	.word	0x00000d20
        /*0334*/ 	.word	0x000000ff
        /*0338*/ 	.word	0x00000118
        /*033c*/ 	.short	0x0100
        /*033e*/ 	.byte	0x05
	.zero		1


	//   ....[37]....
        /*0340*/ 	.word	0x00000d30
        /*0344*/ 	.word	0x000000ff
        /*0348*/ 	.word	0x00000128
        /*034c*/ 	.short	0x0100
        /*034e*/ 	.byte	0x05
	.zero		1


	//   ....[38]....
        /*0350*/ 	.word	0x00001610
        /*0354*/ 	.word	0x00000003
        /*0358*/ 	.word	0x00000120
        /*035c*/ 	.short	0x010a
        /*035e*/ 	.byte	0xff
	.zero		1


	//   ....[39]....
        /*0360*/ 	.word	0x00001640
        /*0364*/ 	.word	0x00000003
        /*0368*/ 	.word	0x00000110
        /*036c*/ 	.short	0x0101
        /*036e*/ 	.byte	0xff
	.zero		1


	//   ....[40]....
        /*0370*/ 	.word	0x00001710
        /*0374*/ 	.word	0x000000ff
        /*0378*/ 	.word	0x00000040
        /*037c*/ 	.short	0x010a
        /*037e*/ 	.byte	0x08
	.zero		1


	//   ....[41]....
        /*0380*/ 	.word	0x000017b0
        /*0384*/ 	.word	0x000000ff
        /*0388*/ 	.word	0x00000040
        /*038c*/ 	.short	0x010a
        /*038e*/ 	.byte	0x21
	.zero		1


	//   ....[42]....
        /*0390*/ 	.word	0x00001900
        /*0394*/ 	.word	0x000000ff
        /*0398*/ 	.word	0x00000040
        /*039c*/ 	.short	0x010a
        /*039e*/ 	.byte	0x08
	.zero		1


	//   ....[43]....
        /*03a0*/ 	.word	0x00001a10
        /*03a4*/ 	.word	0x000000ff
        /*03a8*/ 	.word	0x000000a8
        /*03ac*/ 	.short	0x0101
        /*03ae*/ 	.byte	0x04
	.zero		1


	//   ....[44]....
        /*03b0*/ 	.word	0x00001a30
        /*03b4*/ 	.word	0x000000ff
        /*03b8*/ 	.word	0x00000040
        /*03bc*/ 	.short	0x010a
        /*03be*/ 	.byte	0x08
	.zero		1


	//   ....[45]....
        /*03c0*/ 	.word	0x00001ab0
        /*03c4*/ 	.word	0x000000ff
        /*03c8*/ 	.word	0x00000040
        /*03cc*/ 	.short	0x010a
        /*03ce*/ 	.byte	0x11
	.zero		1


	//   ....[46]....
        /*03d0*/ 	.word	0x00001c00
        /*03d4*/ 	.word	0x000000ff
        /*03d8*/ 	.word	0x00000040
        /*03dc*/ 	.short	0x010a
        /*03de*/ 	.byte	0x08
	.zero		1


	//   ....[47]....
        /*03e0*/ 	.word	0x00001d40
        /*03e4*/ 	.word	0x00000002
        /*03e8*/ 	.word	0x000000b0
        /*03ec*/ 	.short	0x010a
        /*03ee*/ 	.byte	0xff
	.zero		1


	//   ....[48]....
        /*03f0*/ 	.word	0x00001e00
        /*03f4*/ 	.word	0x00000002
        /*03f8*/ 	.word	0x00000000
        /*03fc*/ 	.short	0x0101
        /*03fe*/ 	.byte	0xff
	.zero		1


	//   ....[49]....
        /*0400*/ 	.word	0x00002360
        /*0404*/ 	.word	0x000000ff
        /*0408*/ 	.word	0x00000000
        /*040c*/ 	.short	0x010a
        /*040e*/ 	.byte	0x05
	.zero		1


	//   ....[50]....
        /*0410*/ 	.word	0x000023f0
        /*0414*/ 	.word	0x000000ff
        /*0418*/ 	.word	0x00000000
        /*041c*/ 	.short	0x010a
        /*041e*/ 	.byte	0x05
	.zero		1


	//   ....[51]....
        /*0420*/ 	.word	0x00002480
        /*0424*/ 	.word	0x000000ff
        /*0428*/ 	.word	0x00000000
        /*042c*/ 	.short	0x010a
        /*042e*/ 	.byte	0x05
	.zero		1


	//   ....[52]....
        /*0430*/ 	.word	0x00002510
        /*0434*/ 	.word	0x000000ff
        /*0438*/ 	.word	0x00000000
        /*043c*/ 	.short	0x010a
        /*043e*/ 	.byte	0x05
	.zero		1


	//   ....[53]....
        /*0440*/ 	.word	0x000025a0
        /*0444*/ 	.word	0x000000ff
        /*0448*/ 	.word	0x00000000
        /*044c*/ 	.short	0x010a
        /*044e*/ 	.byte	0x05
	.zero		1


	//   ....[54]....
        /*0450*/ 	.word	0x00002630
        /*0454*/ 	.word	0x000000ff
        /*0458*/ 	.word	0x00000000
        /*045c*/ 	.short	0x010a
        /*045e*/ 	.byte	0x05
	.zero		1


	//   ....[55]....
        /*0460*/ 	.word	0x000026c0
        /*0464*/ 	.word	0x000000ff
        /*0468*/ 	.word	0x00000000
        /*046c*/ 	.short	0x010a
        /*046e*/ 	.byte	0x05
	.zero		1


	//   ....[56]....
        /*0470*/ 	.word	0x00002760
        /*0474*/ 	.word	0x00000000
        /*0478*/ 	.word	0x00000000
        /*047c*/ 	.short	0x010a
        /*047e*/ 	.byte	0xff
	.zero		1


	//   ....[57]....
        /*0480*/ 	.word	0x00002880
        /*0484*/ 	.word	0x00000000
        /*0488*/ 	.word	0x00000110
        /*048c*/ 	.short	0x010a
        /*048e*/ 	.byte	0xff
	.zero		1


	//   ....[58]....
        /*0490*/ 	.word	0x000028e0
        /*0494*/ 	.word	0x00000004
        /*0498*/ 	.word	0x00000000
        /*049c*/ 	.short	0x0101
        /*049e*/ 	.byte	0xff
	.zero		1


	//   ....[59]....
        /*04a0*/ 	.word	0x00002900
        /*04a4*/ 	.word	0x000000ff
        /*04a8*/ 	.word	0x000000c0
        /*04ac*/ 	.short	0x010a
        /*04ae*/ 	.byte	0x05
	.zero		1


	//   ....[60]....
        /*04b0*/ 	.word	0x00002a20
        /*04b4*/ 	.word	0x00000000
        /*04b8*/ 	.word	0x000000b0
        /*04bc*/ 	.short	0x010a
        /*04be*/ 	.byte	0xff
	.zero		1


	//   ....[61]....
        /*04c0*/ 	.word	0x00002b30
        /*04c4*/ 	.word	0x00000000
        /*04c8*/ 	.word	0x00000000
        /*04cc*/ 	.short	0x0101
        /*04ce*/ 	.byte	0xff
	.zero		1


	//   ....[62]....
        /*04d0*/ 	.word	0x00002bc0
        /*04d4*/ 	.word	0x000000ff
        /*04d8*/ 	.word	0x000000c0
        /*04dc*/ 	.short	0x0106
        /*04de*/ 	.byte	0x05
	.zero		1


	//   ....[63]....
        /*04e0*/ 	.word	0x00002be0
        /*04e4*/ 	.word	0x000000ff
        /*04e8*/ 	.word	0x000000c0
        /*04ec*/ 	.short	0x010a
        /*04ee*/ 	.byte	0x05
	.zero		1


	//   ....[64]....
        /*04f0*/ 	.word	0x00002c70
        /*04f4*/ 	.word	0x000000ff
        /*04f8*/ 	.word	0x000000c0
        /*04fc*/ 	.short	0x0106
        /*04fe*/ 	.byte	0x04
	.zero		1


	//   ....[65]....
        /*0500*/ 	.word	0x00002cb0
        /*0504*/ 	.word	0x00000000
        /*0508*/ 	.word	0x000000c0
        /*050c*/ 	.short	0x010a
        /*050e*/ 	.byte	0xff
	.zero		1


	//   ....[66]....
        /*0510*/ 	.word	0x000031f0
        /*0514*/ 	.word	0x00000000
        /*0518*/ 	.word	0x000000b0
        /*051c*/ 	.short	0x010a
        /*051e*/ 	.byte	0xff
	.zero		1


	//   ....[67]....
        /*0520*/ 	.word	0x000032f0
        /*0524*/ 	.word	0x00000003
        /*0528*/ 	.word	0x00000000
        /*052c*/ 	.short	0x0101
        /*052e*/ 	.byte	0xff
	.zero		1


	//   ....[68]....
        /*0530*/ 	.word	0x00003300
        /*0534*/ 	.word	0x000000ff
        /*0538*/ 	.word	0x00000000
        /*053c*/ 	.short	0x010a
        /*053e*/ 	.byte	0x06
	.zero		1


	//   ....[69]....
        /*0540*/ 	.word	0x00003380
        /*0544*/ 	.word	0x000000ff
        /*0548*/ 	.word	0x000000f0
        /*054c*/ 	.short	0x010a
        /*054e*/ 	.byte	0x07
	.zero		1


	//   ....[70]....
        /*0550*/ 	.word	0x00003460
        /*0554*/ 	.word	0x000000ff
        /*0558*/ 	.word	0x00000000
        /*055c*/ 	.short	0x010a
        /*055e*/ 	.byte	0x06
	.zero		1


	//   ....[71]....
        /*0560*/ 	.word	0x00003590
        /*0564*/ 	.word	0x000000ff
        /*0568*/ 	.word	0x00000000
        /*056c*/ 	.short	0x010a
        /*056e*/ 	.byte	0x1a
	.zero		1


	//   ....[72]....
        /*0570*/ 	.word	0x00003830
        /*0574*/ 	.word	0x000000ff
        /*0578*/ 	.word	0x00000000
        /*057c*/ 	.short	0x010a
        /*057e*/ 	.byte	0x06
	.zero		1


	//   ....[73]....
        /*0580*/ 	.word	0x000038c0
        /*0584*/ 	.word	0x000000ff
        /*0588*/ 	.word	0x00000000
        /*058c*/ 	.short	0x010a
        /*058e*/ 	.byte	0x06
	.zero		1


	//   ....[74]....
        /*0590*/ 	.word	0x00003950
        /*0594*/ 	.word	0x000000ff
        /*0598*/ 	.word	0x00000000
        /*059c*/ 	.short	0x010a
        /*059e*/ 	.byte	0x06
	.zero		1


	//   ....[75]....
        /*05a0*/ 	.word	0x000039e0
        /*05a4*/ 	.word	0x000000ff
        /*05a8*/ 	.word	0x00000000
        /*05ac*/ 	.short	0x010a
        /*05ae*/ 	.byte	0x07
	.zero		1


	//   ....[76]....
        /*05b0*/ 	.word	0x00003e40
        /*05b4*/ 	.word	0x00000000
        /*05b8*/ 	.word	0x000000b0
        /*05bc*/ 	.short	0x010a
        /*05be*/ 	.byte	0xff
	.zero		1


	//   ....[77]....
        /*05c0*/ 	.word	0x00003f00
        /*05c4*/ 	.word	0x00000000
        /*05c8*/ 	.word	0x00000000
        /*05cc*/ 	.short	0x0101
        /*05ce*/ 	.byte	0xff
	.zero		1


	//   ....[78]....
        /*05d0*/ 	.word	0x00004220
        /*05d4*/ 	.word	0x000000ff
        /*05d8*/ 	.word	0x000000a8
        /*05dc*/ 	.short	0x010a
        /*05de*/ 	.byte	0x07
	.zero		1


	//   ....[79]....
        /*05e0*/ 	.word	0x00004410
        /*05e4*/ 	.word	0x000000ff
        /*05e8*/ 	.word	0x00000090
        /*05ec*/ 	.short	0x010a
        /*05ee*/ 	.byte	0x07
	.zero		1


	//   ....[80]....
        /*05f0*/ 	.word	0x000045e0
        /*05f4*/ 	.word	0x000000ff
        /*05f8*/ 	.word	0x00000080
        /*05fc*/ 	.short	0x010b
        /*05fe*/ 	.byte	0x07
	.zero		1


	//   ....[81]....
        /*0600*/ 	.word	0x00004650
        /*0604*/ 	.word	0x000000ff
        /*0608*/ 	.word	0x00000000
        /*060c*/ 	.short	0x0101
        /*060e*/ 	.byte	0x08
	.zero		1


	//   ....[82]....
        /*0610*/ 	.word	0x00004680
        /*0614*/ 	.word	0x000000ff
        /*0618*/ 	.word	0x00000098
        /*061c*/ 	.short	0x010a
        /*061e*/ 	.byte	0x07
	.zero		1


	//   ....[83]....
        /*0620*/ 	.word	0x00004890
        /*0624*/ 	.word	0x000000ff
        /*0628*/ 	.word	0x00000088
        /*062c*/ 	.short	0x010b
        /*062e*/ 	.byte	0x07
	.zero		1


	//   ....[84]....
        /*0630*/ 	.word	0x000048b0
        /*0634*/ 	.word	0x000000ff
        /*0638*/ 	.word	0x00000000
        /*063c*/ 	.short	0x0101
        /*063e*/ 	.byte	0x0d
	.zero		1


	//   ....[85]....
        /*0640*/ 	.word	0x000048e0
        /*0644*/ 	.word	0x000000ff
        /*0648*/ 	.word	0x00000090
        /*064c*/ 	.short	0x010a
        /*064e*/ 	.byte	0x07
	.zero		1


	//   ....[86]....
        /*0650*/ 	.word	0x00004920
        /*0654*/ 	.word	0x00000000
        /*0658*/ 	.word	0x00000098
        /*065c*/ 	.short	0x010a
        /*065e*/ 	.byte	0xff
	.zero		1


	//   ....[87]....
        /*0660*/ 	.word	0x00004c60
        /*0664*/ 	.word	0x00000000
        /*0668*/ 	.word	0x000000b0
        /*066c*/ 	.short	0x010a
        /*066e*/ 	.byte	0xff
	.zero		1


	//   ....[88]....
        /*0670*/ 	.word	0x00004d70
        /*0674*/ 	.word	0x00000000
        /*0678*/ 	.word	0x00000000
        /*067c*/ 	.short	0x0101
        /*067e*/ 	.byte	0xff
	.zero		1


	//   ....[89]....
        /*0680*/ 	.word	0x000057c0
        /*0684*/ 	.word	0x00000000
        /*0688*/ 	.word	0x00000080
        /*068c*/ 	.short	0x010a
        /*068e*/ 	.byte	0xff
	.zero		1


	//   ....[90]....
        /*0690*/ 	.word	0x00005830
        /*0694*/ 	.word	0x00000071
        /*0698*/ 	.word	0x000000d0
        /*069c*/ 	.short	0x010a
        /*069e*/ 	.byte	0xff
	.zero		1


	//   ....[91]....
        /*06a0*/ 	.word	0x00005910
        /*06a4*/ 	.word	0x00000000
        /*06a8*/ 	.word	0x00000080
        /*06ac*/ 	.short	0x010a
        /*06ae*/ 	.byte	0xff
	.zero		1


	//   ....[92]....
        /*06b0*/ 	.word	0x00005a50
        /*06b4*/ 	.word	0x00000000
        /*06b8*/ 	.word	0x00000000
        /*06bc*/ 	.short	0x0101
        /*06be*/ 	.byte	0xff
	.zero		1


	//   ....[93]....
        /*06c0*/ 	.word	0x00005ab0
        /*06c4*/ 	.word	0x00000071
        /*06c8*/ 	.word	0x000000d0
        /*06cc*/ 	.short	0x010a
        /*06ce*/ 	.byte	0xff
	.zero		1


	//   ....[94]....
        /*06d0*/ 	.word	0x00006600
        /*06d4*/ 	.word	0x00000020
        /*06d8*/ 	.word	0x00000080
        /*06dc*/ 	.short	0x010a
        /*06de*/ 	.byte	0xff
	.zero		1


	//   ....[95]....
        /*06e0*/ 	.word	0x000066c0
        /*06e4*/ 	.word	0x00000020
        /*06e8*/ 	.word	0x00000080
        /*06ec*/ 	.short	0x010a
        /*06ee*/ 	.byte	0xff
	.zero		1


	//   ....[96]....
        /*06f0*/ 	.word	0x000067e0
        /*06f4*/ 	.word	0x00000003
        /*06f8*/ 	.word	0x00000000
        /*06fc*/ 	.short	0x0101
        /*06fe*/ 	.byte	0xff
	.zero		1


	//   ....[97]....
        /*0700*/ 	.word	0x00006c20
        /*0704*/ 	.word	0x000000ff
        /*0708*/ 	.word	0x00000000
        /*070c*/ 	.short	0x0101
        /*070e*/ 	.byte	0x05
	.zero		1


	//   ....[98]....
        /*0710*/ 	.word	0x00007460
        /*0714*/ 	.word	0x00000003
        /*0718*/ 	.word	0x00000120
        /*071c*/ 	.short	0x010a
        /*071e*/ 	.byte	0xff
	.zero		1


	//   ....[99]....
        /*0720*/ 	.word	0x000074c0
        /*0724*/ 	.word	0x00000002
        /*0728*/ 	.word	0x00000040
        /*072c*/ 	.short	0x010a
        /*072e*/ 	.byte	0xff
	.zero		1


	//   ....[100]....
        /*0730*/ 	.word	0x00007520
        /*0734*/ 	.word	0x00000002
        /*0738*/ 	.word	0x00000040
        /*073c*/ 	.short	0x010a
        /*073e*/ 	.byte	0xff
	.zero		1


	//   ....[101]....
        /*0740*/ 	.word	0x00007570
        /*0744*/ 	.word	0x00000002
        /*0748*/ 	.word	0x000000b0
        /*074c*/ 	.short	0x010a
        /*074e*/ 	.byte	0xff
	.zero		1


	//   ....[102]....
        /*0750*/ 	.word	0x000075d0
        /*0754*/ 	.word	0x00000000
        /*0758*/ 	.word	0x00000000
        /*075c*/ 	.short	0x010a
        /*075e*/ 	.byte	0xff
	.zero		1


	//   ....[103]....
        /*0760*/ 	.word	0x00007630
        /*0764*/ 	.word	0x00000000
        /*0768*/ 	.word	0x00000000
        /*076c*/ 	.short	0x010a
        /*076e*/ 	.byte	0xff
	.zero		1


	//   ....[104]....
        /*0770*/ 	.word	0x00007690
        /*0774*/ 	.word	0x00000000
        /*0778*/ 	.word	0x00000000
        /*077c*/ 	.short	0x010a
        /*077e*/ 	.byte	0xff
	.zero		1


	//   ....[105]....
        /*0780*/ 	.word	0x000076f0
        /*0784*/ 	.word	0x00000000
        /*0788*/ 	.word	0x00000000
        /*078c*/ 	.short	0x010a
        /*078e*/ 	.byte	0xff
	.zero		1


	//   ....[106]....
        /*0790*/ 	.word	0x00007750
        /*0794*/ 	.word	0x00000000
        /*0798*/ 	.word	0x00000000
        /*079c*/ 	.short	0x010a
        /*079e*/ 	.byte	0xff
	.zero		1


	//   ....[107]....
        /*07a0*/ 	.word	0x000077b0
        /*07a4*/ 	.word	0x00000000
        /*07a8*/ 	.word	0x00000000
        /*07ac*/ 	.short	0x010a
        /*07ae*/ 	.byte	0xff
	.zero		1


	//   ....[108]....
        /*07b0*/ 	.word	0x00007810
        /*07b4*/ 	.word	0x00000000
        /*07b8*/ 	.word	0x00000000
        /*07bc*/ 	.short	0x010a
        /*07be*/ 	.byte	0xff
	.zero		1


	//   ....[109]....
        /*07c0*/ 	.word	0x00007860
        /*07c4*/ 	.word	0x00000000
        /*07c8*/ 	.word	0x00000110
        /*07cc*/ 	.short	0x010a
        /*07ce*/ 	.byte	0xff
	.zero		1


	//   ....[110]....
        /*07d0*/ 	.word	0x000078c0
        /*07d4*/ 	.word	0x00000000
        /*07d8*/ 	.word	0x000000c0
        /*07dc*/ 	.short	0x010a
        /*07de*/ 	.byte	0xff
	.zero		1


	//   ....[111]....
        /*07e0*/ 	.word	0x00007910
        /*07e4*/ 	.word	0x00000000
        /*07e8*/ 	.word	0x000000b0
        /*07ec*/ 	.short	0x010a
        /*07ee*/ 	.byte	0xff
	.zero		1


	//   ....[112]....
        /*07f0*/ 	.word	0x00007970
        /*07f4*/ 	.word	0x00000000
        /*07f8*/ 	.word	0x000000c0
        /*07fc*/ 	.short	0x010a
        /*07fe*/ 	.byte	0xff
	.zero		1


	//   ....[113]....
        /*0800*/ 	.word	0x000079c0
        /*0804*/ 	.word	0x00000000
        /*0808*/ 	.word	0x000000b0
        /*080c*/ 	.short	0x010a
        /*080e*/ 	.byte	0xff
	.zero		1


	//   ....[114]....
        /*0810*/ 	.word	0x00007a20
        /*0814*/ 	.word	0x00000003
        /*0818*/ 	.word	0x000000f0
        /*081c*/ 	.short	0x010a
        /*081e*/ 	.byte	0xff
	.zero		1


	//   ....[115]....
        /*0820*/ 	.word	0x00007a80
        /*0824*/ 	.word	0x00000000
        /*0828*/ 	.word	0x00000000
        /*082c*/ 	.short	0x010a
        /*082e*/ 	.byte	0xff
	.zero		1


	//   ....[116]....
        /*0830*/ 	.word	0x00007ae0
        /*0834*/ 	.word	0x00000000
        /*0838*/ 	.word	0x00000000
        /*083c*/ 	.short	0x010a
        /*083e*/ 	.byte	0xff
	.zero		1


	//   ....[117]....
        /*0840*/ 	.word	0x00007b40
        /*0844*/ 	.word	0x00000000
        /*0848*/ 	.word	0x00000000
        /*084c*/ 	.short	0x010a
        /*084e*/ 	.byte	0xff
	.zero		1


	//   ....[118]....
        /*0850*/ 	.word	0x00007ba0
        /*0854*/ 	.word	0x00000000
        /*0858*/ 	.word	0x00000000
        /*085c*/ 	.short	0x010a
        /*085e*/ 	.byte	0xff
	.zero		1


	//   ....[119]....
        /*0860*/ 	.word	0x00007c00
        /*0864*/ 	.word	0x00000000
        /*0868*/ 	.word	0x00000000
        /*086c*/ 	.short	0x010a
        /*086e*/ 	.byte	0xff
	.zero		1


	//   ....[120]....
        /*0870*/ 	.word	0x00007c50
        /*0874*/ 	.word	0x00000000
        /*0878*/ 	.word	0x000000b0
        /*087c*/ 	.short	0x010a
        /*087e*/ 	.byte	0xff
	.zero		1


	//   ....[121]....
        /*0880*/ 	.word	0x00007cb0
        /*0884*/ 	.word	0x00000000
        /*0888*/ 	.word	0x000000a8
        /*088c*/ 	.short	0x010a
        /*088e*/ 	.byte	0xff
	.zero		1


	//   ....[122]....
        /*0890*/ 	.word	0x00007d10
        /*0894*/ 	.word	0x00000003
        /*0898*/ 	.word	0x00000090
        /*089c*/ 	.short	0x010a
        /*089e*/ 	.byte	0xff
	.zero		1


	//   ....[123]....
        /*08a0*/ 	.word	0x00007d70
        /*08a4*/ 	.word	0x00000003
        /*08a8*/ 	.word	0x00000098
        /*08ac*/ 	.short	0x010a
        /*08ae*/ 	.byte	0xff
	.zero		1


	//   ....[124]....
        /*08b0*/ 	.word	0x00007dd0
        /*08b4*/ 	.word	0x00000000
        /*08b8*/ 	.word	0x00000090
        /*08bc*/ 	.short	0x010a
        /*08be*/ 	.byte	0xff
	.zero		1


	//   ....[125]....
        /*08c0*/ 	.word	0x00007e20
        /*08c4*/ 	.word	0x00000000
        /*08c8*/ 	.word	0x000000b0
        /*08cc*/ 	.short	0x010a
        /*08ce*/ 	.byte	0xff
	.zero		1


	//   ....[126]....
        /*08d0*/ 	.word	0x00007e70
        /*08d4*/ 	.word	0x00000000
        /*08d8*/ 	.word	0x00000080
        /*08dc*/ 	.short	0x010a
        /*08de*/ 	.byte	0xff
	.zero		1


	//   ....[127]....
        /*08e0*/ 	.word	0x00007ec0
        /*08e4*/ 	.word	0x00000071
        /*08e8*/ 	.word	0x000000d0
        /*08ec*/ 	.short	0x010a
        /*08ee*/ 	.byte	0xff
	.zero		1


	//   ....[128]....
        /*08f0*/ 	.word	0x00007f10
        /*08f4*/ 	.word	0x00000020
        /*08f8*/ 	.word	0x00000080
        /*08fc*/ 	.short	0x010a
        /*08fe*/ 	.byte	0xff
	.zero		1


	//----- nvinfo : EIATTR_NUM_MBARRIERS
	.align		4
.L_47:
        /*0900*/ 	.byte	0x03, 0x38
        /*0902*/ 	.short	0x0026


	//----- nvinfo : EIATTR_EXIT_INSTR_OFFSETS
	.align		4
        /*0904*/ 	.byte	0x04, 0x1c
        /*0906*/ 	.short	(.L_49 - .L_48)


	//   ....[0]....
.L_48:
        /*0908*/ 	.word	0x00002790


	//   ....[1]....
        /*090c*/ 	.word	0x00002c80


	//   ....[2]....
        /*0910*/ 	.word	0x00002ce0


	//   ....[3]....
        /*0914*/ 	.word	0x00003c40


	//   ....[4]....
        /*0918*/ 	.word	0x00004950


	//   ....[5]....
        /*091c*/ 	.word	0x00004990


	//   ....[6]....
        /*0920*/ 	.word	0x00007450


	//----- nvinfo : EIATTR_MAX_THREADS
	.align		4
.L_49:
        /*0924*/ 	.byte	0x04, 0x05
        /*0926*/ 	.short	(.L_51 - .L_50)
.L_50:
        /*0928*/ 	.word	0x00000100
        /*092c*/ 	.word	0x00000001
        /*0930*/ 	.word	0x00000001


	//----- nvinfo : EIATTR_CRS_STACK_SIZE
	.align		4
.L_51:
        /*0934*/ 	.byte	0x04, 0x1e
        /*0936*/ 	.short	(.L_53 - .L_52)
.L_52:
        /*0938*/ 	.word	0x00000000


	//----- nvinfo : EIATTR_CBANK_PARAM_SIZE
	.align		4
.L_53:
        /*093c*/ 	.byte	0x03, 0x19
        /*093e*/ 	.short	0x0800


	//----- nvinfo : EIATTR_PARAM_CBANK
	.align		4
        /*0940*/ 	.byte	0x04, 0x0a
        /*0942*/ 	.short	(.L_55 - .L_54)
	.align		4
.L_54:
        /*0944*/ 	.word	index@(.nv.constant0._ZN7cutlass13device_kernelINS_4gemm6kernel13GemmUniversalIN4cute5tupleIJiiiiEEENS1_10collective13CollectiveMmaINS1_35MainloopSm100TmaUmmaWarpSpecializedILi8ELi2ELi4ENS5_IJNS4_1CILi1EEESB_SB_EEEEENS5_IJNSA_ILi64EEENSA_ILi128EEESF_EEENS_12float_e5m2_tENS5_IJlSB_lEEESH_SI_NS4_8TiledMMAINS4_8MMA_AtomIJNS4_10MMA_TraitsINS4_19SM100_MMA_F8F6F4_SSEJSH_SH_fSE_SF_NS4_17integral_constantINS4_4UMMA5MajorELSP_0EEESQ_NSN_INSO_7ScaleInELSR_0EEESS_EEEEEENS4_6LayoutISC_NS5_IJNSA_ILi0EEESW_SW_EEEEENS5_IJNS4_10UnderscoreESZ_SZ_EEEEENS4_13SM90_TMA_LOADENS4_14ComposedLayoutINS4_7SwizzleILi3ELi4ELi3EEENS4_18smem_ptr_flag_bitsILi8EEENSV_INS5_IJNSA_ILi8EEESF_EEENS5_IJSF_SB_EEEEEEEvNS4_8identityES12_S1C_vS1D_EENS_8epilogue10collective18CollectiveEpilogueINS1F_23Sm100TmaWarpSpecializedILi2ELi2ELi32ELb0ELb0EEEJSG_NS5_IJNSV_ISE_SB_EES1K_EEESH_SI_SH_SI_NS1F_6fusion15FusionCallbacksIS1J_NS1M_17LinearCombinationISH_fSH_fLNS_15FloatRoundStyleE2EEESG_S1L_JEEENS4_5SM1004TMEM4LOAD26SM100_TMEM_LOAD_16dp32b32xES12_NS13_INS14_ILi2ELi4ELi3EEES17_NSV_INS5_IJS18_SE_EEENS5_IJSE_SB_EEEEEEENS4_39AutoVectorizingCopyWithAssumedAlignmentILi128EEENS4_14SM90_TMA_STOREES20_S22_S22_EEEvvEEEEvNT_6ParamsE)
        /*0948*/ 	.short	0x0380
        /*094a*/ 	.short	0x0800


	//----- nvinfo : EIATTR_SW_WAR
	.align		4
.L_55:
        /*094c*/ 	.byte	0x04, 0x36
        /*094e*/ 	.short	(.L_57 - .L_56)
.L_56:
        /*0950*/ 	.word	0x00000008
.L_57:


//--------------------- .nv.callgraph             --------------------------
	.section	.nv.callgraph,"",@"SHT_CUDA_CALLGRAPH"
	.align	4
	.sectionentsize	8
	.align		4
        /*0000*/ 	.word	0x00000000
	.align		4
        /*0004*/ 	.word	0xffffffff
	.align		4
        /*0008*/ 	.word	index@(_ZN7cutlass13device_kernelINS_4gemm6kernel13GemmUniversalIN4cute5tupleIJiiiiEEENS1_10collective13CollectiveMmaINS1_35MainloopSm100TmaUmmaWarpSpecializedILi8ELi2ELi4ENS5_IJNS4_1CILi1EEESB_SB_EEEEENS5_IJNSA_ILi64EEENSA_ILi128EEESF_EEENS_12float_e5m2_tENS5_IJlSB_lEEESH_SI_NS4_8TiledMMAINS4_8MMA_AtomIJNS4_10MMA_TraitsINS4_19SM100_MMA_F8F6F4_SSEJSH_SH_fSE_SF_NS4_17integral_constantINS4_4UMMA5MajorELSP_0EEESQ_NSN_INSO_7ScaleInELSR_0EEESS_EEEEEENS4_6LayoutISC_NS5_IJNSA_ILi0EEESW_SW_EEEEENS5_IJNS4_10UnderscoreESZ_SZ_EEEEENS4_13SM90_TMA_LOADENS4_14ComposedLayoutINS4_7SwizzleILi3ELi4ELi3EEENS4_18smem_ptr_flag_bitsILi8EEENSV_INS5_IJNSA_ILi8EEESF_EEENS5_IJSF_SB_EEEEEEEvNS4_8identityES12_S1C_vS1D_EENS_8epilogue10collective18CollectiveEpilogueINS1F_23Sm100TmaWarpSpecializedILi2ELi2ELi32ELb0ELb0EEEJSG_NS5_IJNSV_ISE_SB_EES1K_EEESH_SI_SH_SI_NS1F_6fusion15FusionCallbacksIS1J_NS1M_17LinearCombinationISH_fSH_fLNS_15FloatRoundStyleE2EEESG_S1L_JEEENS4_5SM1004TMEM4LOAD26SM100_TMEM_LOAD_16dp32b32xES12_NS13_INS14_ILi2ELi4ELi3EEES17_NSV_INS5_IJS18_SE_EEENS5_IJSE_SB_EEEEEEENS4_39AutoVectorizingCopyWithAssumedAlignmentILi128EEENS4_14SM90_TMA_STOREES20_S22_S22_EEEvvEEEEvNT_6ParamsE)
	.align		4
        /*000c*/ 	.word	index@(__assertfail)
	.align		4
        /*0010*/ 	.word	0x00000000
	.align		4
        /*0014*/ 	.word	0xfffffffe
	.align		4
        /*0018*/ 	.word	0x00000000
	.align		4
        /*001c*/ 	.word	0xfffffffd
	.align		4
        /*0020*/ 	.word	0x00000000
	.align		4
        /*0024*/ 	.word	0xfffffffc


//--------------------- .nv.constant4             --------------------------
	.section	.nv.constant4,"a",@progbits
	.align	8
	.align		8
.nv.constant4:
        /*0000*/ 	.dword	__assertfail
	.align		8
        /*0008*/ 	.dword	__unnamed_1
	.align		8
        /*0010*/ 	.dword	__unnamed_2
	.align		8
        /*0018*/ 	.dword	_ZN40_INTERNAL_f7baacf9_4_k_cu_7cf13711_310274cuda3std3__45__cpo5beginE
	.align		8
        /*0020*/ 	.dword	_ZN40_INTERNAL_f7baacf9_4_k_cu_7cf13711_310274cuda3std3__45__cpo3endE
	.align		8
        /*0028*/ 	.dword	_ZN40_INTERNAL_f7baacf9_4_k_cu_7cf13711_310274cuda3std3__45__cpo6cbeginE
	.align		8
        /*0030*/ 	.dword	_ZN40_INTERNAL_f7baacf9_4_k_cu_7cf13711_310274cuda3std3__45__cpo4cendE
	.align		8
        /*0038*/ 	.dword	_ZN40_INTERNAL_f7baacf9_4_k_cu_7cf13711_310274cuda3std3__442_GLOBAL__N__f7baacf9_4_k_cu_7cf13711_310276ignoreE
	.align		8
        /*0040*/ 	.dword	_ZN40_INTERNAL_f7baacf9_4_k_cu_7cf13711_310274cuda3std3__419piecewise_constructE
	.align		8
        /*0048*/ 	.dword	_ZN40_INTERNAL_f7baacf9_4_k_cu_7cf13711_310274cuda3std3__48in_placeE
	.align		8
        /*0050*/ 	.dword	_ZN40_INTERNAL_f7baacf9_4_k_cu_7cf13711_310274cuda3std6ranges3__45__cpo4swapE
	.align		8
        /*0058*/ 	.dword	_ZN40_INTERNAL_f7baacf9_4_k_cu_7cf13711_310274cuda3std6ranges3__45__cpo9iter_moveE
	.align		8
        /*0060*/ 	.dword	_ZN40_INTERNAL_f7baacf9_4_k_cu_7cf13711_310274cute7productE
	.align		8
        /*0068*/ 	.dword	_ZN40_INTERNAL_f7baacf9_4_k_cu_7cf13711_310274cute1_E
	.align		8
        /*0070*/ 	.dword	$str$25
	.align		8
        /*0078*/ 	.dword	$str$26
	.align		8
        /*0080*/ 	.dword	$str$27
	.align		8
        /*0088*/ 	.dword	$str$28


//--------------------- .text._ZN7cutlass13device_kernelINS_4gemm6kernel13GemmUniversalIN4cute5tupleIJiiiiEEENS1_10collective13CollectiveMmaINS1_35MainloopSm100TmaUmmaWarpSpecializedILi8ELi2ELi4ENS5_IJNS4_1CILi1EEESB_SB_EEEEENS5_IJNSA_ILi64EEENSA_ILi128EEESF_EEENS_12float_e5m2_tENS5_IJlSB_lEEESH_SI_NS4_8TiledMMAINS4_8MMA_AtomIJNS4_10MMA_TraitsINS4_19SM100_MMA_F8F6F4_SSEJSH_SH_fSE_SF_NS4_17integral_constantINS4_4UMMA5MajorELSP_0EEESQ_NSN_INSO_7ScaleInELSR_0EEESS_EEEEEENS4_6LayoutISC_NS5_IJNSA_ILi0EEESW_SW_EEEEENS5_IJNS4_10UnderscoreESZ_SZ_EEEEENS4_13SM90_TMA_LOADENS4_14ComposedLayoutINS4_7SwizzleILi3ELi4ELi3EEENS4_18smem_ptr_flag_bitsILi8EEENSV_INS5_IJNSA_ILi8EEESF_EEENS5_IJSF_SB_EEEEEEEvNS4_8identityES12_S1C_vS1D_EENS_8epilogue10collective18CollectiveEpilogueINS1F_23Sm100TmaWarpSpecializedILi2ELi2ELi32ELb0ELb0EEEJSG_NS5_IJNSV_ISE_SB_EES1K_EEESH_SI_SH_SI_NS1F_6fusion15FusionCallbacksIS1J_NS1M_17LinearCombinationISH_fSH_fLNS_15FloatRoundStyleE2EEESG_S1L_JEEENS4_5SM1004TMEM4LOAD26SM100_TMEM_LOAD_16dp32b32xES12_NS13_INS14_ILi2ELi4ELi3EEES17_NSV_INS5_IJS18_SE_EEENS5_IJSE_SB_EEEEEEENS4_39AutoVectorizingCopyWithAssumedAlignmentILi128EEENS4_14SM90_TMA_STOREES20_S22_S22_EEEvvEEEEvNT_6ParamsE --------------------------
	.section	.text._ZN7cutlass13device_kernelINS_4gemm6kernel13GemmUniversalIN4cute5tupleIJiiiiEEENS1_10collective13CollectiveMmaINS1_35MainloopSm100TmaUmmaWarpSpecializedILi8ELi2ELi4ENS5_IJNS4_1CILi1EEESB_SB_EEEEENS5_IJNSA_ILi64EEENSA_ILi128EEESF_EEENS_12float_e5m2_tENS5_IJlSB_lEEESH_SI_NS4_8TiledMMAINS4_8MMA_AtomIJNS4_10MMA_TraitsINS4_19SM100_MMA_F8F6F4_SSEJSH_SH_fSE_SF_NS4_17integral_constantINS4_4UMMA5MajorELSP_0EEESQ_NSN_INSO_7ScaleInELSR_0EEESS_EEEEEENS4_6LayoutISC_NS5_IJNSA_ILi0EEESW_SW_EEEEENS5_IJNS4_10UnderscoreESZ_SZ_EEEEENS4_13SM90_TMA_LOADENS4_14ComposedLayoutINS4_7SwizzleILi3ELi4ELi3EEENS4_18smem_ptr_flag_bitsILi8EEENSV_INS5_IJNSA_ILi8EEESF_EEENS5_IJSF_SB_EEEEEEEvNS4_8identityES12_S1C_vS1D_EENS_8epilogue10collective18CollectiveEpilogueINS1F_23Sm100TmaWarpSpecializedILi2ELi2ELi32ELb0ELb0EEEJSG_NS5_IJNSV_ISE_SB_EES1K_EEESH_SI_SH_SI_NS1F_6fusion15FusionCallbacksIS1J_NS1M_17LinearCombinationISH_fSH_fLNS_15FloatRoundStyleE2EEESG_S1L_JEEENS4_5SM1004TMEM4LOAD26SM100_TMEM_LOAD_16dp32b32xES12_NS13_INS14_ILi2ELi4ELi3EEES17_NSV_INS5_IJS18_SE_EEENS5_IJSE_SB_EEEEEEENS4_39AutoVectorizingCopyWithAssumedAlignmentILi128EEENS4_14SM90_TMA_STOREES20_S22_S22_EEEvvEEEEvNT_6ParamsE,"ax",@progbits
	.align	128
.text._ZN7cutlass13device_kernelINS_4gemm6kernel13GemmUniversalIN4cute5tupleIJiiiiEEENS1_10collective13CollectiveMmaINS1_35MainloopSm100TmaUmmaWarpSpecializedILi8ELi2ELi4ENS5_IJNS4_1CILi1EEESB_SB_EEEEENS5_IJNSA_ILi64EEENSA_ILi128EEESF_EEENS_12float_e5m2_tENS5_IJlSB_lEEESH_SI_NS4_8TiledMMAINS4_8MMA_AtomIJNS4_10MMA_TraitsINS4_19SM100_MMA_F8F6F4_SSEJSH_SH_fSE_SF_NS4_17integral_constantINS4_4UMMA5MajorELSP_0EEESQ_NSN_INSO_7ScaleInELSR_0EEESS_EEEEEENS4_6LayoutISC_NS5_IJNSA_ILi0EEESW_SW_EEEEENS5_IJNS4_10UnderscoreESZ_SZ_EEEEENS4_13SM90_TMA_LOADENS4_14ComposedLayoutINS4_7SwizzleILi3ELi4ELi3EEENS4_18smem_ptr_flag_bitsILi8EEENSV_INS5_IJNSA_ILi8EEESF_EEENS5_IJSF_SB_EEEEEEEvNS4_8identityES12_S1C_vS1D_EENS_8epilogue10collective18CollectiveEpilogueINS1F_23Sm100TmaWarpSpecializedILi2ELi2ELi32ELb0ELb0EEEJSG_NS5_IJNSV_ISE_SB_EES1K_EEESH_SI_SH_SI_NS1F_6fusion15FusionCallbacksIS1J_NS1M_17LinearCombinationISH_fSH_fLNS_15FloatRoundStyleE2EEESG_S1L_JEEENS4_5SM1004TMEM4LOAD26SM100_TMEM_LOAD_16dp32b32xES12_NS13_INS14_ILi2ELi4ELi3EEES17_NSV_INS5_IJS18_SE_EEENS5_IJSE_SB_EEEEEEENS4_39AutoVectorizingCopyWithAssumedAlignmentILi128EEENS4_14SM90_TMA_STOREES20_S22_S22_EEEvvEEEEvNT_6ParamsE:
        .type           _ZN7cutlass13device_kernelINS_4gemm6kernel13GemmUniversalIN4cute5tupleIJiiiiEEENS1_10collective13CollectiveMmaINS1_35MainloopSm100TmaUmmaWarpSpecializedILi8ELi2ELi4ENS5_IJNS4_1CILi1EEESB_SB_EEEEENS5_IJNSA_ILi64EEENSA_ILi128EEESF_EEENS_12float_e5m2_tENS5_IJlSB_lEEESH_SI_NS4_8TiledMMAINS4_8MMA_AtomIJNS4_10MMA_TraitsINS4_19SM100_MMA_F8F6F4_SSEJSH_SH_fSE_SF_NS4_17integral_constantINS4_4UMMA5MajorELSP_0EEESQ_NSN_INSO_7ScaleInELSR_0EEESS_EEEEEENS4_6LayoutISC_NS5_IJNSA_ILi0EEESW_SW_EEEEENS5_IJNS4_10UnderscoreESZ_SZ_EEEEENS4_13SM90_TMA_LOADENS4_14ComposedLayoutINS4_7SwizzleILi3ELi4ELi3EEENS4_18smem_ptr_flag_bitsILi8EEENSV_INS5_IJNSA_ILi8EEESF_EEENS5_IJSF_SB_EEEEEEEvNS4_8identityES12_S1C_vS1D_EENS_8epilogue10collective18CollectiveEpilogueINS1F_23Sm100TmaWarpSpecializedILi2ELi2ELi32ELb0ELb0EEEJSG_NS5_IJNSV_ISE_SB_EES1K_EEESH_SI_SH_SI_NS1F_6fusion15FusionCallbacksIS1J_NS1M_17LinearCombinationISH_fSH_fLNS_15FloatRoundStyleE2EEESG_S1L_JEEENS4_5SM1004TMEM4LOAD26SM100_TMEM_LOAD_16dp32b32xES12_NS13_INS14_ILi2ELi4ELi3EEES17_NSV_INS5_IJS18_SE_EEENS5_IJSE_SB_EEEEEEENS4_39AutoVectorizingCopyWithAssumedAlignmentILi128EEENS4_14SM90_TMA_STOREES20_S22_S22_EEEvvEEEEvNT_6ParamsE,@function
        .size           _ZN7cutlass13device_kernelINS_4gemm6kernel13GemmUniversalIN4cute5tupleIJiiiiEEENS1_10collective13CollectiveMmaINS1_35MainloopSm100TmaUmmaWarpSpecializedILi8ELi2ELi4ENS5_IJNS4_1CILi1EEESB_SB_EEEEENS5_IJNSA_ILi64EEENSA_ILi128EEESF_EEENS_12float_e5m2_tENS5_IJlSB_lEEESH_SI_NS4_8TiledMMAINS4_8MMA_AtomIJNS4_10MMA_TraitsINS4_19SM100_MMA_F8F6F4_SSEJSH_SH_fSE_SF_NS4_17integral_constantINS4_4UMMA5MajorELSP_0EEESQ_NSN_INSO_7ScaleInELSR_0EEESS_EEEEEENS4_6LayoutISC_NS5_IJNSA_ILi0EEESW_SW_EEEEENS5_IJNS4_10UnderscoreESZ_SZ_EEEEENS4_13SM90_TMA_LOADENS4_14ComposedLayoutINS4_7SwizzleILi3ELi4ELi3EEENS4_18smem_ptr_flag_bitsILi8EEENSV_INS5_IJNSA_ILi8EEESF_EEENS5_IJSF_SB_EEEEEEEvNS4_8identityES12_S1C_vS1D_EENS_8epilogue10collective18CollectiveEpilogueINS1F_23Sm100TmaWarpSpecializedILi2ELi2ELi32ELb0ELb0EEEJSG_NS5_IJNSV_ISE_SB_EES1K_EEESH_SI_SH_SI_NS1F_6fusion15FusionCallbacksIS1J_NS1M_17LinearCombinationISH_fSH_fLNS_15FloatRoundStyleE2EEESG_S1L_JEEENS4_5SM1004TMEM4LOAD26SM100_TMEM_LOAD_16dp32b32xES12_NS13_INS14_ILi2ELi4ELi3EEES17_NSV_INS5_IJS18_SE_EEENS5_IJSE_SB_EEEEEEENS4_39AutoVectorizingCopyWithAssumedAlignmentILi128EEENS4_14SM90_TMA_STOREES20_S22_S22_EEEvvEEEEvNT_6ParamsE,(.L_x_154 - _ZN7cutlass13device_kernelINS_4gemm6kernel13GemmUniversalIN4cute5tupleIJiiiiEEENS1_10collective13CollectiveMmaINS1_35MainloopSm100TmaUmmaWarpSpecializedILi8ELi2ELi4ENS5_IJNS4_1CILi1EEESB_SB_EEEEENS5_IJNSA_ILi64EEENSA_ILi128EEESF_EEENS_12float_e5m2_tENS5_IJlSB_lEEESH_SI_NS4_8TiledMMAINS4_8MMA_AtomIJNS4_10MMA_TraitsINS4_19SM100_MMA_F8F6F4_SSEJSH_SH_fSE_SF_NS4_17integral_constantINS4_4UMMA5MajorELSP_0EEESQ_NSN_INSO_7ScaleInELSR_0EEESS_EEEEEENS4_6LayoutISC_NS5_IJNSA_ILi0EEESW_SW_EEEEENS5_IJNS4_10UnderscoreESZ_SZ_EEEEENS4_13SM90_TMA_LOADENS4_14ComposedLayoutINS4_7SwizzleILi3ELi4ELi3EEENS4_18smem_ptr_flag_bitsILi8EEENSV_INS5_IJNSA_ILi8EEESF_EEENS5_IJSF_SB_EEEEEEEvNS4_8identityES12_S1C_vS1D_EENS_8epilogue10collective18CollectiveEpilogueINS1F_23Sm100TmaWarpSpecializedILi2ELi2ELi32ELb0ELb0EEEJSG_NS5_IJNSV_ISE_SB_EES1K_EEESH_SI_SH_SI_NS1F_6fusion15FusionCallbacksIS1J_NS1M_17LinearCombinationISH_fSH_fLNS_15FloatRoundStyleE2EEESG_S1L_JEEENS4_5SM1004TMEM4LOAD26SM100_TMEM_LOAD_16dp32b32xES12_NS13_INS14_ILi2ELi4ELi3EEES17_NSV_INS5_IJS18_SE_EEENS5_IJSE_SB_EEEEEEENS4_39AutoVectorizingCopyWithAssumedAlignmentILi128EEENS4_14SM90_TMA_STOREES20_S22_S22_EEEvvEEEEvNT_6ParamsE)
        .other          _ZN7cutlass13device_kernelINS_4gemm6kernel13GemmUniversalIN4cute5tupleIJiiiiEEENS1_10collective13CollectiveMmaINS1_35MainloopSm100TmaUmmaWarpSpecializedILi8ELi2ELi4ENS5_IJNS4_1CILi1EEESB_SB_EEEEENS5_IJNSA_ILi64EEENSA_ILi128EEESF_EEENS_12float_e5m2_tENS5_IJlSB_lEEESH_SI_NS4_8TiledMMAINS4_8MMA_AtomIJNS4_10MMA_TraitsINS4_19SM100_MMA_F8F6F4_SSEJSH_SH_fSE_SF_NS4_17integral_constantINS4_4UMMA5MajorELSP_0EEESQ_NSN_INSO_7ScaleInELSR_0EEESS_EEEEEENS4_6LayoutISC_NS5_IJNSA_ILi0EEESW_SW_EEEEENS5_IJNS4_10UnderscoreESZ_SZ_EEEEENS4_13SM90_TMA_LOADENS4_14ComposedLayoutINS4_7SwizzleILi3ELi4ELi3EEENS4_18smem_ptr_flag_bitsILi8EEENSV_INS5_IJNSA_ILi8EEESF_EEENS5_IJSF_SB_EEEEEEEvNS4_8identityES12_S1C_vS1D_EENS_8epilogue10collective18CollectiveEpilogueINS1F_23Sm100TmaWarpSpecializedILi2ELi2ELi32ELb0ELb0EEEJSG_NS5_IJNSV_ISE_SB_EES1K_EEESH_SI_SH_SI_NS1F_6fusion15FusionCallbacksIS1J_NS1M_17LinearCombinationISH_fSH_fLNS_15FloatRoundStyleE2EEESG_S1L_JEEENS4_5SM1004TMEM4LOAD26SM100_TMEM_LOAD_16dp32b32xES12_NS13_INS14_ILi2ELi4ELi3EEES17_NSV_INS5_IJS18_SE_EEENS5_IJSE_SB_EEEEEEENS4_39AutoVectorizingCopyWithAssumedAlignmentILi128EEENS4_14SM90_TMA_STOREES20_S22_S22_EEEvvEEEEvNT_6ParamsE,@"STO_CUDA_ENTRY STV_DEFAULT"
_ZN7cutlass13device_kernelINS_4gemm6kernel13GemmUniversalIN4cute5tupleIJiiiiEEENS1_10collective13CollectiveMmaINS1_35MainloopSm100TmaUmmaWarpSpecializedILi8ELi2ELi4ENS5_IJNS4_1CILi1EEESB_SB_EEEEENS5_IJNSA_ILi64EEENSA_ILi128EEESF_EEENS_12float_e5m2_tENS5_IJlSB_lEEESH_SI_NS4_8TiledMMAINS4_8MMA_AtomIJNS4_10MMA_TraitsINS4_19SM100_MMA_F8F6F4_SSEJSH_SH_fSE_SF_NS4_17integral_constantINS4_4UMMA5MajorELSP_0EEESQ_NSN_INSO_7ScaleInELSR_0EEESS_EEEEEENS4_6LayoutISC_NS5_IJNSA_ILi0EEESW_SW_EEEEENS5_IJNS4_10UnderscoreESZ_SZ_EEEEENS4_13SM90_TMA_LOADENS4_14ComposedLayoutINS4_7SwizzleILi3ELi4ELi3EEENS4_18smem_ptr_flag_bitsILi8EEENSV_INS5_IJNSA_ILi8EEESF_EEENS5_IJSF_SB_EEEEEEEvNS4_8identityES12_S1C_vS1D_EENS_8epilogue10collective18CollectiveEpilogueINS1F_23Sm100TmaWarpSpecializedILi2ELi2ELi32ELb0ELb0EEEJSG_NS5_IJNSV_ISE_SB_EES1K_EEESH_SI_SH_SI_NS1F_6fusion15FusionCallbacksIS1J_NS1M_17LinearCombinationISH_fSH_fLNS_15FloatRoundStyleE2EEESG_S1L_JEEENS4_5SM1004TMEM4LOAD26SM100_TMEM_LOAD_16dp32b32xES12_NS13_INS14_ILi2ELi4ELi3EEES17_NSV_INS5_IJS18_SE_EEENS5_IJSE_SB_EEEEEEENS4_39AutoVectorizingCopyWithAssumedAlignmentILi128EEENS4_14SM90_TMA_STOREES20_S22_S22_EEEvvEEEEvNT_6ParamsE:
[----:B------:R-:W1:Y:S01]  /*0000*/  LDC R1, c[0x0][0x37c] ;  /* 0x0000df00ff017b82 */ /* 0x000e620000000800 */
[----:B------:R-:W2:Y:S01]  /*0010*/  S2R R108, SR_TID.X ;  /* 0x00000000006c7919 */ /* 0x000ea20000002100 */
[----:B------:R-:W3:Y:S01]  /*0020*/  LDCU.64 UR4, c[0x0][0x890] ;  /* 0x00011200ff0477ac */ /* 0x000ee20008000a00 */
[----:B------:R-:W-:Y:S02]  /*0030*/  PRMT R95, RZ, 0x7610, R95 ;  /* 0x00007610ff5f7816 */ /* 0x000fe4000000005f */
[----:B------:R-:W-:Y:S01]  /*0040*/  ELECT P5, URZ, PT ;  /* 0x0000000000ff782f */ /* 0x000fe200038a0000 */
[----:B------:R-:W4:Y:S01]  /*0050*/  LDCU.64 UR46, c[0x0][0x358] ;  /* 0x00006b00ff2e77ac */ /* 0x000f220008000a00 */
[----:B---3--:R-:W-:-:S04]  /*0060*/  UISETP.NE.U32.AND UP0, UPT, UR4, URZ, UPT ;  /* 0x000000ff0400728c */ /* 0x008fc8000bf05070 */
[----:B------:R-:W-:Y:S01]  /*0070*/  UISETP.NE.AND.EX UP0, UPT, UR5, URZ, UPT, UP0 ;  /* 0x000000ff0500728c */ /* 0x000fe2000bf05300 */
[----:B--2---:R-:W-:-:S05]  /*0080*/  SHF.R.U32.HI R101, RZ, 0x5, R108 ;  /* 0x00000005ff657819 */ /* 0x004fca000001166c */
[----:B------:R-:W2:Y:S02]  /*0090*/  SHFL.IDX PT, R0, R101, RZ, 0x1f ;  /* 0x00001fff65007589 */ /* 0x000ea400000e0000 */
[----:B--2---:R-:W-:Y:S01]  /*00a0*/  R2UR UR8, R0 ;  /* 0x00000000000872ca */ /* 0x004fe200000e0000 */
[----:B-1--4-:R-:W-:-:S14]  /*00b0*/  BRA.U UP0, `(.L_x_0) ;  /* 0x00000001002c7547 */ /* 0x012fdc000b800000 */
[----:B------:R-:W1:Y:S02]  /*00c0*/  LDCU.64 UR6, c[0x0][0x888] ;  /* 0x00011100ff0677ac */ /* 0x000e640008000a00 */
[----:B-1----:R-:W-:-:S04]  /*00d0*/  UISETP.NE.U32.AND UP0, UPT, UR6, URZ, UPT ;  /* 0x000000ff0600728c */ /* 0x002fc8000bf05070 */
[----:B------:R-:W-:-:S09]  /*00e0*/  UISETP.NE.AND.EX UP0, UPT, UR7, URZ, UPT, UP0 ;  /* 0x000000ff0700728c */ /* 0x000fd2000bf05300 */
[----:B------:R-:W-:Y:S05]  /*00f0*/  BRA.U !UP0, `(.L_x_1) ;  /* 0x0000000108107547 */ /* 0x000fea000b800000 */
[----:B------:R-:W1:Y:S02]  /*0100*/  LDC.64 R2, c[0x0][0x888] ;  /* 0x00022200ff027b82 */ /* 0x000e640000000a00 */
[----:B-1----:R1:W5:Y:S01]  /*0110*/  LDG.E R49, desc[UR46][R2.64] ;  /* 0x0000002e02317981 */ /* 0x002362000c1e1900 */
[----:B------:R-:W-:Y:S01]  /*0120*/  HFMA2 R95, -RZ, RZ, 0, 5.9604644775390625e-08 ;  /* 0x00000001ff5f7431 */ /* 0x000fe200000001ff */
[----:B------:R-:W-:Y:S05]  /*0130*/  BRA `(.L_x_0) ;  /* 0x00000000000c7947 */ /* 0x000fea0003800000 */
.L_x_1:
[----:B------:R-:W1:Y:S01]  /*0140*/  LDCU UR6, c[0x0][0x880] ;  /* 0x00011000ff0677ac */ /* 0x000e620008000800 */
[----:B------:R-:W-:Y:S01]  /*0150*/  HFMA2 R95, -RZ, RZ, 0, 5.9604644775390625e-08 ;  /* 0x00000001ff5f7431 */ /* 0x000fe200000001ff */
[----:B-1----:R-:W-:-:S07]  /*0160*/  MOV R49, UR6 ;  /* 0x0000000600317c02 */ /* 0x002fce0008000f00 */
.L_x_0:
[----:B------:R-:W2:Y:S02]  /*0170*/  LDCU.64 UR6, c[0x0][0x8b0] ;  /* 0x00011600ff0677ac */ /* 0x000ea40008000a00 */
[----:B--2---:R-:W-:-:S04]  /*0180*/  UISETP.NE.U32.AND UP0, UPT, UR6, URZ, UPT ;  /* 0x000000ff0600728c */ /* 0x004fc8000bf05070 */
[----:B------:R-:W-:-:S09]  /*0190*/  UISETP.NE.AND.EX UP0, UPT, UR7, URZ, UPT, UP0 ;  /* 0x000000ff0700728c */ /* 0x000fd2000bf05300 */
[----:B------:R-:W-:Y:S05]  /*01a0*/  BRA.U UP0, `(.L_x_2) ;  /* 0x0000000100247547 */ /* 0x000fea000b800000 */
[----:B------:R-:W2:Y:S02]  /*01b0*/  LDCU.64 UR6, c[0x0][0x8a8] ;  /* 0x00011500ff0677ac */ /* 0x000ea40008000a00 */
[----:B--2---:R-:W-:-:S04]  /*01c0*/  UISETP.NE.U32.AND UP0, UPT, UR6, URZ, UPT ;  /* 0x000000ff0600728c */ /* 0x004fc8000bf05070 */
[----:B------:R-:W-:-:S09]  /*01d0*/  UISETP.NE.AND.EX UP0, UPT, UR7, URZ, UPT, UP0 ;  /* 0x000000ff0700728c */ /* 0x000fd2000bf05300 */
[----:B------:R-:W-:Y:S05]  /*01e0*/  BRA.U !UP0, `(.L_x_3) ;  /* 0x00000001080c7547 */ /* 0x000fea000b800000 */
[----:B-1----:R-:W1:Y:S02]  /*01f0*/  LDC.64 R2, c[0x0][0x8a8] ;  /* 0x00022a00ff027b82 */ /* 0x002e640000000a00 */
[----:B-1----:R2:W5:Y:S01]  /*0200*/  LDG.E R47, desc[UR46][R2.64] ;  /* 0x0000002e022f7981 */ /* 0x002562000c1e1900 */
[----:B------:R-:W-:Y:S05]  /*0210*/  BRA `(.L_x_2) ;  /* 0x0000000000087947 */ /* 0x000fea0003800000 */
.L_x_3:
[----:B------:R-:W2:Y:S02]  /*0220*/  LDCU UR6, c[0x0][0x8a0] ;  /* 0x00011400ff0677ac */ /* 0x000ea40008000800 */
[----:B--2---:R-:W-:Y:S02]  /*0230*/  MOV R47, UR6 ;  /* 0x00000006002f7c02 */ /* 0x004fe40008000f00 */
.L_x_2:
[----:B------:R-:W-:Y:S01]  /*0240*/  IMAD.U32 R0, RZ, RZ, UR8 ;  /* 0x00000008ff007e24 */ /* 0x000fe2000f8e00ff */
[----:B------:R-:W-:Y:S04]  /*0250*/  BSSY.RECONVERGENT B0, `(.L_x_4) ;  /* 0x000000c000007945 */ /* 0x000fe80003800200 */
[C---:B------:R-:W-:Y:S02]  /*0260*/  ISETP.NE.OR P1, PT, R0.reuse, 0x1, !P5 ;  /* 0x000000010000780c */ /* 0x040fe40006f25670 */
[----:B------:R-:W-:-:S11]  /*0270*/  ISETP.NE.OR P0, PT, R0, 0x3, !P5 ;  /* 0x000000030000780c */ /* 0x000fd60006f05670 */
[----:B------:R-:W-:Y:S05]  /*0280*/  @P1 BRA `(.L_x_5) ;  /* 0x0000000000201947 */ /* 0x000fea0003800000 */
[----:B------:R-:W3:Y:S02]  /*0290*/  LDCU.64 UR6, c[0x0][0x348] ;  /* 0x00006900ff0677ac */ /* 0x000ee40008000a00 */
[----:B---3--:R-:W-:Y:S02]  /*02a0*/  UIADD3 UR10, UP1, UPT, UR6, 0x80, URZ ;  /* 0x00000080060a7890 */ /* 0x008fe4000ff3e0ff */
[----:B------:R-:W-:Y:S02]  /*02b0*/  UIADD3 UR6, UP0, UPT, UR6, 0x180, URZ ;  /* 0x0000018006067890 */ /* 0x000fe4000ff1e0ff */
[----:B------:R-:W-:Y:S02]  /*02c0*/  UIADD3.X UR11, UPT, UPT, URZ, UR7, URZ, UP1, !UPT ;  /* 0x00000007ff0b7290 */ /* 0x000fe40008ffe4ff */
[----:B------:R-:W-:-:S07]  /*02d0*/  UIADD3.X UR7, UPT, UPT, URZ, UR7, URZ, UP0, !UPT ;  /* 0x00000007ff077290 */ /* 0x000fce00087fe4ff */
[----:B------:R3:W-:Y:S02]  /*02e0*/  UTMACCTL.PF [UR10] ;  /* 0x000000000a0079b9 */ /* 0x0007e40008040000 */
[----:B------:R3:W-:Y:S02]  /*02f0*/  UTMACCTL.PF [UR6] ;  /* 0x00000000060079b9 */ /* 0x0007e40008040000 */
[----:B---3--:R-:W-:Y:S01]  /*0300*/  NOP ;  /* 0x0000000000007918 */ /* 0x008fe20000000000 */
.L_x_5:
[----:B------:R-:W-:Y:S05]  /*0310*/  BSYNC.RECONVERGENT B0 ;  /* 0x0000000000007941 */ /* 0x000fea0003800200 */
.L_x_4:
[----:B------:R-:W-:Y:S04]  /*0320*/  BSSY.RECONVERGENT B0, `(.L_x_6) ;  /* 0x000000a000007945 */ /* 0x000fe80003800200 */
        /* <DEDUP_REMOVED lines=9> */
.L_x_7:
[----:B------:R-:W-:Y:S05]  /*03c0*/  BSYNC.RECONVERGENT B0 ;  /* 0x0000000000007941 */ /* 0x000fea0003800200 */
.L_x_6:
[----:B------:R-:W3:Y:S01]  /*03d0*/  LDCU.64 UR6, c[0x0][0x888] ;  /* 0x00011100ff0677ac */ /* 0x000ee20008000a00 */
[----:B------:R-:W-:Y:S02]  /*03e0*/  UISETP.EQ.U32.AND UP1, UPT, UR4, URZ, UPT ;  /* 0x000000ff0400728c */ /* 0x000fe4000bf22070 */
[----:B------:R-:W-:Y:S02]  /*03f0*/  UPLOP3.LUT UP2, UPT, UPT, UPT, UPT, 0x80, 0x8 ;  /* 0x000000000008789c */ /* 0x000fe40003f4f070 */
[----:B---3--:R-:W-:-:S04]  /*0400*/  UISETP.NE.U32.AND UP0, UPT, UR6, URZ, UPT ;  /* 0x000000ff0600728c */ /* 0x008fc8000bf05070 */
[----:B------:R-:W-:-:S04]  /*0410*/  UISETP.NE.AND.EX UP0, UPT, UR7, URZ, UPT, UP0 ;  /* 0x000000ff0700728c */ /* 0x000fc8000bf05300 */
[----:B------:R-:W-:-:S04]  /*0420*/  UISETP.EQ.OR.EX UP3, UPT, UR5, URZ, !UP0, UP1 ;  /* 0x000000ff0500728c */ /* 0x000fc8000c762710 */
[----:B------:R-:W-:-:S05]  /*0430*/  UP2UR UR50, UPR, URZ, 0x8 ;  /* 0x00000008ff327883 */ /* 0x000fca0008000000 */
[----:B------:R-:W-:Y:S07]  /*0440*/  BRA.U !UP3, `(.L_x_8) ;  /* 0x000000010b207547 */ /* 0x000fee000b800000 */
[----:B------:R-:W-:Y:S01]  /*0450*/  UISETP.NE.U32.AND UP2, UPT, UR4, URZ, UPT ;  /* 0x000000ff0400728c */ /* 0x000fe2000bf45070 */
[----:B-----5:R-:W-:Y:S01]  /*0460*/  FSETP.NEU.AND P0, PT, R49, RZ, PT ;  /* 0x000000ff3100720b */ /* 0x020fe20003f0d000 */
[----:B------:R-:W-:Y:S02]  /*0470*/  USEL UR4, URZ, 0xffffffff, UP0 ;  /* 0xffffffffff047887 */ /* 0x000fe40008000000 */
[----:B------:R-:W-:-:S10]  /*0480*/  UISETP.NE.AND.EX UP2, UPT, UR5, URZ, UPT, UP2 ;  /* 0x000000ff0500728c */ /* 0x000fd4000bf45320 */
[----:B------:R-:W-:Y:S01]  /*0490*/  VOTEU.ANY UP1, P0 ;  /* 0x0000000000ff7886 */ /* 0x000fe20000020100 */
[----:B------:R-:W-:-:S04]  /*04a0*/  @!UP2 USEL UR4, URZ, 0xffffffff, UP1 ;  /* 0xffffffffff04a887 */ /* 0x000fc80008800000 */
[----:B------:R-:W-:-:S04]  /*04b0*/  ULOP3.LUT UR4, UR4, 0x1, URZ, 0xc0, !UPT ;  /* 0x0000000104047892 */ /* 0x000fc8000f8ec0ff */
[----:B------:R-:W-:-:S11]  /*04c0*/  UISETP.NE.U32.AND UP2, UPT, UR4, 0x1, UPT ;  /* 0x000000010400788c */ /* 0x000fd6000bf45070 */
.L_x_8:
[----:B-12---:R-:W1:Y:S01]  /*04d0*/  SHFL.IDX PT, R2, R101, RZ, 0x1f ;  /* 0x00001fff65027589 */ /* 0x006e6200000e0000 */
[----:B------:R-:W-:-:S04]  /*04e0*/  UISETP.NE.AND UP1, UPT, UR8, 0x2, UPT ;  /* 0x000000020800788c */ /* 0x000fc8000bf25270 */
[----:B------:R-:W-:Y:S01]  /*04f0*/  USEL UR6, URZ, 0x1, UP1 ;  /* 0x00000001ff067887 */ /* 0x000fe20008800000 */
[----:B-1----:R-:W-:-:S13]  /*0500*/  ISETP.NE.AND P0, PT, R2, RZ, PT ;  /* 0x000000ff0200720c */ /* 0x002fda0003f05270 */
[----:B------:R-:W-:Y:S05]  /*0510*/  @P0 BRA `(.L_x_9) ;  /* 0x0000000000680947 */ /* 0x000fea0003800000 */
[----:B------:R-:W1:Y:S01]  /*0520*/  S2UR UR5, SR_CgaCtaId ;  /* 0x00000000000579c3 */ /* 0x000e620000008800 */
[----:B------:R-:W-:Y:S01]  /*0530*/  UMOV UR7, 0x400 ;  /* 0x0000040000077882 */ /* 0x000fe20000000000 */
[----:B------:R-:W-:Y:S01]  /*0540*/  UMOV UR4, 0x1 ;  /* 0x0000000100047882 */ /* 0x000fe20000000000 */
[----:B------:R-:W-:Y:S01]  /*0550*/  ELECT P0, URZ, PT ;  /* 0x0000000000ff782f */ /* 0x000fe20003800000 */
[----:B------:R-:W-:-:S04]  /*0560*/  UIADD3 UR10, UPT, UPT, -UR4, 0x100000, URZ ;  /* 0x00100000040a7890 */ /* 0x000fc8000fffe1ff */
[----:B------:R-:W-:Y:S02]  /*0570*/  USHF.L.U32 UR11, UR10, 0xb, URZ ;  /* 0x0000000b0a0b7899 */ /* 0x000fe400080006ff */
[----:B------:R-:W-:Y:S02]  /*0580*/  USHF.L.U32 UR10, UR10, 0x1, URZ ;  /* 0x000000010a0a7899 */ /* 0x000fe400080006ff */
[----:B-1----:R-:W-:Y:S01]  /*0590*/  ULEA UR5, UR5, UR7, 0x18 ;  /* 0x0000000705057291 */ /* 0x002fe2000f8ec0ff */
[----:B------:R-:W1:Y:S11]  /*05a0*/  FENCE.VIEW.ASYNC.S ;  /* 0x00000000000073c6 */ /* 0x000e760000000000 */
[----:B-1----:R1:W2:Y:S01]  /*05b0*/  SYNCS.EXCH.64 URZ, [UR5], UR10 ;  /* 0x0000000a05ff75b2 */ /* 0x0022a20008000100 */
[----:B------:R1:W3:Y:S01]  /*05c0*/  SYNCS.EXCH.64 URZ, [UR5+0x40], UR10 ;  /* 0x0000400a05ff75b2 */ /* 0x0002e20008000100 */
[----:B------:R1:W4:Y:S01]  /*05d0*/  SYNCS.EXCH.64 URZ, [UR5+0x8], UR10 ;  /* 0x0000080a05ff75b2 */ /* 0x0003220008000100 */
[----:B------:R1:W1:Y:S01]  /*05e0*/  SYNCS.EXCH.64 URZ, [UR5+0x48], UR10 ;  /* 0x0000480a05ff75b2 */ /* 0x0002620008000100 */
        /* <DEDUP_REMOVED lines=12> */
[----:B------:R-:W-:Y:S01]  /*06b0*/  NOP ;  /* 0x0000000000007918 */ /* 0x000fe20000000000 */
.L_x_9:
[----:B------:R-:W2:Y:S01]  /*06c0*/  SHFL.IDX PT, R2, R101, RZ, 0x1f ;  /* 0x00001fff65027589 */ /* 0x000ea200000e0000 */
[----:B------:R-:W-:Y:S01]  /*06d0*/  NOP ;  /* 0x0000000000007918 */ /* 0x000fe20000000000 */
[----:B--2---:R-:W-:-:S13]  /*06e0*/  ISETP.NE.AND P0, PT, R2, 0x1, PT ;  /* 0x000000010200780c */ /* 0x004fda0003f05270 */
[----:B------:R-:W-:Y:S05]  /*06f0*/  @P0 BRA `(.L_x_10) ;  /* 0x0000000000480947 */ /* 0x000fea0003800000 */
[----:B------:R-:W2:Y:S01]  /*0700*/  S2UR UR7, SR_CgaCtaId ;  /* 0x00000000000779c3 */ /* 0x000ea20000008800 */
[----:B------:R-:W-:Y:S01]  /*0710*/  UMOV UR9, 0x400 ;  /* 0x0000040000097882 */ /* 0x000fe20000000000 */
[----:B-1----:R-:W-:Y:S01]  /*0720*/  UMOV UR5, 0x20 ;  /* 0x0000002000057882 */ /* 0x002fe20000000000 */
[----:B------:R-:W-:Y:S01]  /*0730*/  UMOV UR4, 0x80 ;  /* 0x0000008000047882 */ /* 0x000fe20000000000 */
[----:B------:R-:W-:-:S04]  /*0740*/  UIADD3 UR10, UPT, UPT, -UR5, 0x100000, URZ ;  /* 0x00100000050a7890 */ /* 0x000fc8000fffe1ff */
[----:B------:R-:W-:Y:S02]  /*0750*/  USHF.L.U32 UR11, UR10, 0xb, URZ ;  /* 0x0000000b0a0b7899 */ /* 0x000fe400080006ff */
[----:B------:R-:W-:Y:S02]  /*0760*/  USHF.L.U32 UR10, UR10, 0x1, URZ ;  /* 0x000000010a0a7899 */ /* 0x000fe400080006ff */
[----:B------:R-:W-:-:S04]  /*0770*/  UIADD3 UR4, UPT, UPT, -UR4, 0x100000, URZ ;  /* 0x0010000004047890 */ /* 0x000fc8000fffe1ff */
[----:B------:R-:W-:Y:S02]  /*0780*/  USHF.L.U32 UR5, UR4, 0xb, URZ ;  /* 0x0000000b04057899 */ /* 0x000fe400080006ff */
[----:B------:R-:W-:Y:S01]  /*0790*/  USHF.L.U32 UR4, UR4, 0x1, URZ ;  /* 0x0000000104047899 */ /* 0x000fe200080006ff */
[----:B------:R-:W-:Y:S01]  /*07a0*/  ELECT P0, URZ, PT ;  /* 0x0000000000ff782f */ /* 0x000fe20003800000 */
[----:B--2---:R-:W-:Y:S01]  /*07b0*/  ULEA UR7, UR7, UR9, 0x18 ;  /* 0x0000000907077291 */ /* 0x004fe2000f8ec0ff */
[----:B------:R-:W1:Y:S11]  /*07c0*/  FENCE.VIEW.ASYNC.S ;  /* 0x00000000000073c6 */ /* 0x000e760000000000 */
[----:B-1----:R2:W1:Y:S01]  /*07d0*/  SYNCS.EXCH.64 URZ, [UR7+0x80], UR10 ;  /* 0x0000800a07ff75b2 */ /* 0x0024620008000100 */
[----:B------:R2:W1:Y:S01]  /*07e0*/  SYNCS.EXCH.64 URZ, [UR7+0x90], UR4 ;  /* 0x0000900407ff75b2 */ /* 0x0004620008000100 */
[----:B------:R2:W1:Y:S01]  /*07f0*/  SYNCS.EXCH.64 URZ, [UR7+0x88], UR10 ;  /* 0x0000880a07ff75b2 */ /* 0x0004620008000100 */
[----:B------:R2:W1:Y:S02]  /*0800*/  SYNCS.EXCH.64 URZ, [UR7+0x98], UR4 ;  /* 0x0000980407ff75b2 */ /* 0x0004640008000100 */
[----:B--2---:R-:W-:Y:S01]  /*0810*/  NOP ;  /* 0x0000000000007918 */ /* 0x004fe20000000000 */
.L_x_10:
[----:B------:R-:W2:Y:S01]  /*0820*/  SHFL.IDX PT, R2, R101, RZ, 0x1f ;  /* 0x00001fff65027589 */ /* 0x000ea200000e0000 */
[----:B------:R-:W-:Y:S01]  /*0830*/  NOP ;  /* 0x0000000000007918 */ /* 0x000fe20000000000 */
[----:B--2---:R-:W-:-:S13]  /*0840*/  ISETP.NE.AND P0, PT, R2, 0x3, PT ;  /* 0x000000030200780c */ /* 0x004fda0003f05270 */
[----:B------:R-:W-:Y:S05]  /*0850*/  @P0 BRA `(.L_x_11) ;  /* 0x0000000000300947 */ /* 0x000fea0003800000 */
[----:B-1----:R-:W1:Y:S01]  /*0860*/  S2UR UR5, SR_CgaCtaId ;  /* 0x00000000000579c3 */ /* 0x002e620000008800 */
        /* <DEDUP_REMOVED lines=8> */
[----:B-1----:R2:W1:Y:S01]  /*08f0*/  SYNCS.EXCH.64 URZ, [UR5+0xa0], UR10 ;  /* 0x0000a00a05ff75b2 */ /* 0x0024620008000100 */
[----:B------:R2:W1:Y:S02]  /*0900*/  SYNCS.EXCH.64 URZ, [UR5+0xa8], UR10 ;  /* 0x0000a80a05ff75b2 */ /* 0x0004640008000100 */
[----:B--2---:R-:W-:Y:S01]  /*0910*/  NOP ;  /* 0x0000000000007918 */ /* 0x004fe20000000000 */
.L_x_11:
[----:B------:R-:W2:Y:S01]  /*0920*/  SHFL.IDX PT, R2, R101, RZ, 0x1f ;  /* 0x00001fff65027589 */ /* 0x000ea200000e0000 */
[----:B------:R-:W-:Y:S01]  /*0930*/  NOP ;  /* 0x0000000000007918 */ /* 0x000fe20000000000 */
[----:B--2---:R-:W-:-:S13]  /*0940*/  ISETP.NE.AND P0, PT, R2, 0x4, PT ;  /* 0x000000040200780c */ /* 0x004fda0003f05270 */
[----:B------:R-:W-:Y:S05]  /*0950*/  @P0 BRA `(.L_x_12) ;  /* 0x00000000004c0947 */ /* 0x000fea0003800000 */
[----:B-1----:R-:W1:Y:S01]  /*0960*/  S2UR UR5, SR_CgaCtaId ;  /* 0x00000000000579c3 */ /* 0x002e620000008800 */
[----:B------:R-:W-:Y:S01]  /*0970*/  UMOV UR9, 0x100 ;  /* 0x0000010000097882 */ /* 0x000fe20000000000 */
[----:B------:R-:W-:Y:S01]  /*0980*/  UMOV UR7, 0x400 ;  /* 0x0000040000077882 */ /* 0x000fe20000000000 */
[----:B------:R-:W-:Y:S01]  /*0990*/  USEL UR9, UR9, 0xe0, UP2 ;  /* 0x000000e009097887 */ /* 0x000fe20009000000 */
[----:B------:R-:W-:Y:S01]  /*09a0*/  UMOV UR4, 0x1 ;  /* 0x0000000100047882 */ /* 0x000fe20000000000 */
[----:B------:R-:W-:Y:S01]  /*09b0*/  ELECT P0, URZ, PT ;  /* 0x0000000000ff782f */ /* 0x000fe20003800000 */
[----:B------:R-:W-:-:S04]  /*09c0*/  UIADD3 UR10, UPT, UPT, -UR4, 0x100000, URZ ;  /* 0x00100000040a7890 */ /* 0x000fc8000fffe1ff */
[----:B------:R-:W-:Y:S02]  /*09d0*/  USHF.L.U32 UR11, UR10, 0xb, URZ ;  /* 0x0000000b0a0b7899 */ /* 0x000fe400080006ff */
[----:B------:R-:W-:Y:S02]  /*09e0*/  USHF.L.U32 UR10, UR10, 0x1, URZ ;  /* 0x000000010a0a7899 */ /* 0x000fe400080006ff */
[----:B------:R-:W-:-:S04]  /*09f0*/  UIADD3 UR12, UPT, UPT, -UR9, 0x100000, URZ ;  /* 0x00100000090c7890 */ /* 0x000fc8000fffe1ff */
[----:B------:R-:W-:Y:S02]  /*0a00*/  USHF.L.U32 UR13, UR12, 0xb, URZ ;  /* 0x0000000b0c0d7899 */ /* 0x000fe400080006ff */
[----:B------:R-:W-:Y:S02]  /*0a10*/  USHF.L.U32 UR12, UR12, 0x1, URZ ;  /* 0x000000010c0c7899 */ /* 0x000fe400080006ff */
[----:B-1----:R-:W-:Y:S01]  /*0a20*/  ULEA UR5, UR5, UR7, 0x18 ;  /* 0x0000000705057291 */ /* 0x002fe2000f8ec0ff */
[----:B------:R-:W1:Y:S11]  /*0a30*/  FENCE.VIEW.ASYNC.S ;  /* 0x00000000000073c6 */ /* 0x000e760000000000 */
[----:B-1----:R2:W1:Y:S01]  /*0a40*/  SYNCS.EXCH.64 URZ, [UR5+0xb0], UR10 ;  /* 0x0000b00a05ff75b2 */ /* 0x0024620008000100 */
[----:B------:R2:W1:Y:S01]  /*0a50*/  SYNCS.EXCH.64 URZ, [UR5+0xc0], UR12 ;  /* 0x0000c00c05ff75b2 */ /* 0x0004620008000100 */
[----:B------:R2:W1:Y:S01]  /*0a60*/  SYNCS.EXCH.64 URZ, [UR5+0xb8], UR10 ;  /* 0x0000b80a05ff75b2 */ /* 0x0004620008000100 */
[----:B------:R2:W1:Y:S02]  /*0a70*/  SYNCS.EXCH.64 URZ, [UR5+0xc8], UR12 ;  /* 0x0000c80c05ff75b2 */ /* 0x0004640008000100 */
[----:B--2---:R-:W-:Y:S01]  /*0a80*/  NOP ;  /* 0x0000000000007918 */ /* 0x004fe20000000000 */
.L_x_12:
        /* <DEDUP_REMOVED lines=20> */
[----:B------:R2:W1:Y:S01]  /*0bd0*/  SYNCS.EXCH.64 URZ, [UR7+0xf8], UR4 ;  /* 0x0000f80407ff75b2 */ /* 0x0004620008000100 */
[----:B------:R2:W1:Y:S01]  /*0be0*/  SYNCS.EXCH.64 URZ, [UR7+0xe0], UR10 ;  /* 0x0000e00a07ff75b2 */ /* 0x0004620008000100 */
[----:B------:R2:W1:Y:S01]  /*0bf0*/  SYNCS.EXCH.64 URZ, [UR7+0x100], UR4 ;  /* 0x0001000407ff75b2 */ /* 0x0004620008000100 */
[----:B------:R2:W1:Y:S01]  /*0c00*/  SYNCS.EXCH.64 URZ, [UR7+0xe8], UR10 ;  /* 0x0000e80a07ff75b2 */ /* 0x0004620008000100 */
[----:B------:R2:W1:Y:S02]  /*0c10*/  SYNCS.EXCH.64 URZ, [UR7+0x108], UR4 ;  /* 0x0001080407ff75b2 */ /* 0x0004640008000100 */
[----:B--2---:R-:W-:Y:S01]  /*0c20*/  NOP ;  /* 0x0000000000007918 */ /* 0x004fe20000000000 */
.L_x_13:
        /* <DEDUP_REMOVED lines=18> */
.L_x_14:
[----:B-1----:R-:W1:Y:S01]  /*0d50*/  S2UR UR5, SR_CTAID.X ;  /* 0x00000000000579c3 */ /* 0x002e620000002500 */
[----:B------:R-:W-:-:S05]  /*0d60*/  CS2R.32 R96, SR_CgaSize ;  /* 0x0000000000607805 */ /* 0x000fca0000008a00 */
[----:B------:R-:W-:-:S05]  /*0d70*/  IMAD R96, R96, -0xa0, RZ ;  /* 0xffffff6060607824 */ /* 0x000fca00078e02ff */
[----:B------:R-:W-:-:S14]  /*0d80*/  R2UR UR9, R96 ;  /* 0x00000000600972ca */ /* 0x000fdc00000e0000 */
[----:B------:R-:W2:Y:S01]  /*0d90*/  LDCU UR9, c[0x0][UR9+0x2b0] ;  /* 0x00005600090977ac */ /* 0x000ea20008000800 */
[----:B------:R-:W-:Y:S01]  /*0da0*/  NOP ;  /* 0x0000000000007918 */ /* 0x000fe20000000000 */
[----:B------:R-:W-:-:S05]  /*0db0*/  CS2R.32 R96, SR_CgaSize ;  /* 0x0000000000607805 */ /* 0x000fca0000008a00 */
[----:B------:R-:W-:-:S05]  /*0dc0*/  IMAD R96, R96, -0xa0, RZ ;  /* 0xffffff6060607824 */ /* 0x000fca00078e02ff */
[----:B------:R-:W-:-:S14]  /*0dd0*/  R2UR UR7, R96 ;  /* 0x00000000600772ca */ /* 0x000fdc00000e0000 */
[----:B------:R-:W3:Y:S01]  /*0de0*/  LDCU UR7, c[0x0][UR7+0x2b4] ;  /* 0x00005680070777ac */ /* 0x000ee20008000800 */
[----:B------:R-:W4:Y:S08]  /*0df0*/  S2UR UR4, SR_CTAID.Y ;  /* 0x00000000000479c3 */ /* 0x000f300000002600 */
[----:B------:R-:W3:Y:S01]  /*0e00*/  LDC R9, c[0x0][0xb24] ;  /* 0x0002c900ff097b82 */ /* 0x000ee20000000800 */
[----:B-1----:R-:W-:-:S02]  /*0e10*/  I2FP.F32.U32 R4, UR5 ;  /* 0x0000000500047c45 */ /* 0x002fc40008201000 */
[----:B------:R-:W-:-:S05]  /*0e20*/  CS2R.32 R5, SR_CgaSize ;  /* 0x0000000000057805 */ /* 0x000fca0000008a00 */
[----:B------:R-:W-:-:S06]  /*0e30*/  IMAD R5, R5, -0xa0, RZ ;  /* 0xffffff6005057824 */ /* 0x000fcc00078e02ff */
[----:B------:R-:W1:Y:S01]  /*0e40*/  LDC R5, c[0x0][R5+0x2a0] ;  /* 0x0000a80005057b82 */ /* 0x000e620000000800 */
[----:B------:R-:W-:Y:S01]  /*0e50*/  MOV R21, UR5 ;  /* 0x0000000500157c02 */ /* 0x000fe20008000f00 */
[----:B--2---:R-:W-:Y:S01]  /*0e60*/  FMUL R4, R4, UR9 ;  /* 0x0000000904047c20 */ /* 0x004fe20008400000 */
[----:B----4-:R-:W-:Y:S02]  /*0e70*/  I2FP.F32.U32 R2, UR4 ;  /* 0x0000000400027c45 */ /* 0x010fe40008201000 */
[----:B------:R-:W-:-:S05]  /*0e80*/  CS2R.32 R3, SR_CgaSize ;  /* 0x0000000000037805 */ /* 0x000fca0000008a00 */
[----:B------:R-:W-:-:S06]  /*0e90*/  IMAD R3, R3, -0xa0, RZ ;  /* 0xffffff6003037824 */ /* 0x000fcc00078e02ff */
[----:B------:R-:W2:Y:S01]  /*0ea0*/  LDC R3, c[0x0][R3+0x2a4] ;  /* 0x0000a90003037b82 */ /* 0x000ea20000000800 */
[----:B------:R-:W4:Y:S01]  /*0eb0*/  F2I.U32.TRUNC.NTZ R96, R4 ;  /* 0x0000000400607305 */ /* 0x000f22000020f000 */
[----:B------:R-:W-:Y:S01]  /*0ec0*/  MOV R20, UR4 ;  /* 0x0000000400147c02 */ /* 0x000fe20008000f00 */
[----:B---3--:R-:W-:-:S05]  /*0ed0*/  FMUL R2, R2, UR7 ;  /* 0x0000000702027c20 */ /* 0x008fca0008400000 */
[----:B------:R-:W-:Y:S01]  /*0ee0*/  BAR.SYNC.DEFER_BLOCKING 0x0 ;  /* 0x0000000000007b1d */ /* 0x000fe20000010000 */
[----:B------:R-:W-:-:S05]  /*0ef0*/  ISETP.GE.AND P0, PT, R9, 0x1, PT ;  /* 0x000000010900780c */ /* 0x000fca0003f06270 */
[----:B------:R-:W3:Y:S02]  /*0f00*/  F2I.U32.TRUNC.NTZ R94, R2 ;  /* 0x00000002005e7305 */ /* 0x000ee4000020f000 */
[----:B------:R-:W2:Y:S01]  /*0f10*/  S2UR UR36, SR_CTAID.Z ;  /* 0x00000000002479c3 */ /* 0x000ea20000002700 */
[----:B----4-:R-:W-:-:S05]  /*0f20*/  IADD3 R96, PT, PT, -R96, RZ, RZ ;  /* 0x000000ff60607210 */ /* 0x010fca0007ffe1ff */
[----:B-1----:R-:W-:Y:S01]  /*0f30*/  IMAD R96, R5, R96, UR5 ;  /* 0x0000000505607e24 */ /* 0x002fe2000f8e0260 */
[----:B---3--:R-:W-:-:S05]  /*0f40*/  IADD3 R94, PT, PT, -R94, RZ, RZ ;  /* 0x000000ff5e5e7210 */ /* 0x008fca0007ffe1ff */
[----:B--2---:R-:W-:Y:S01]  /*0f50*/  IMAD R94, R3, R94, UR4 ;  /* 0x00000004035e7e24 */ /* 0x004fe2000f8e025e */
[----:B------:R-:W-:Y:S06]  /*0f60*/  @!P0 BRA `(.L_x_15) ;  /* 0x0000000000b88947 */ /* 0x000fec0003800000 */
[----:B------:R-:W1:Y:S01]  /*0f70*/  LDC.64 R4, c[0x0][0xb18] ;  /* 0x0002c600ff047b82 */ /* 0x000e620000000a00 */
[----:B------:R-:W-:-:S07]  /*0f80*/  ISETP.NE.AND P0, PT, R9, 0x1, PT ;  /* 0x000000010900780c */ /* 0x000fce0003f05270 */
[----:B------:R-:W2:Y:S08]  /*0f90*/  LDC R10, c[0x0][0xb0c] ;  /* 0x0002c300ff0a7b82 */ /* 0x000eb00000000800 */
[----:B------:R-:W3:Y:S08]  /*0fa0*/  LDC R11, c[0x0][0x370] ;  /* 0x0000dc00ff0b7b82 */ /* 0x000ef00000000800 */
[----:B------:R-:W4:Y:S01]  /*0fb0*/  LDC R12, c[0x0][0x374] ;  /* 0x0000dd00ff0c7b82 */ /* 0x000f220000000800 */
[----:B-1----:R-:W-:-:S07]  /*0fc0*/  ISETP.NE.AND P1, PT, R4, 0x1, PT ;  /* 0x000000010400780c */ /* 0x002fce0003f25270 */
[----:B------:R-:W3:Y:S01]  /*0fd0*/  LDC.64 R6, c[0x0][0xb10] ;  /* 0x0002c400ff067b82 */ /* 0x000ee20000000a00 */
[----:B--2---:R-:W-:-:S07]  /*0fe0*/  ISETP.NE.AND P2, PT, R10, 0x1, PT ;  /* 0x000000010a00780c */ /* 0x004fce0003f45270 */
[----:B------:R-:W1:Y:S08]  /*0ff0*/  LDC R8, c[0x0][0xb20] ;  /* 0x0002c800ff087b82 */ /* 0x000e700000000800 */
[----:B------:R-:W2:Y:S01]  /*1000*/  LDC.64 R2, c[0x0][0xb28] ;  /* 0x0002ca00ff027b82 */ /* 0x000ea20000000a00 */
[----:B----4-:R-:W-:-:S04]  /*1010*/  IMAD.HI.U32 R13, R12, R5, RZ ;  /* 0x000000050c0d7227 */ /* 0x010fc800078e00ff */
[----:B------:R-:W-:-:S04]  /*1020*/  IMAD.HI.U32 R5, R20, R5, RZ ;  /* 0x0000000514057227 */ /* 0x000fc800078e00ff */
[----:B---3--:R-:W-:-:S04]  /*1030*/  IMAD.HI.U32 R14, R11, R6, RZ ;  /* 0x000000060b0e7227 */ /* 0x008fc800078e00ff */
[C---:B------:R-:W-:Y:S01]  /*1040*/  IMAD.HI.U32 R16, R21.reuse, R6, RZ ;  /* 0x0000000615107227 */ /* 0x040fe200078e00ff */
[-C--:B------:R-:W-:Y:S02]  /*1050*/  @P2 SHF.R.U32.HI R11, RZ, R7.reuse, R14 ;  /* 0x00000007ff0b2219 */ /* 0x080fe4000001160e */
[-C--:B-1----:R-:W-:Y:S02]  /*1060*/  @P1 SHF.R.U32.HI R12, RZ, R8.reuse, R13 ;  /* 0x00000008ff0c1219 */ /* 0x082fe4000001160d */
[----:B------:R-:W-:Y:S02]  /*1070*/  SHF.R.U32.HI R5, RZ, R8, R5 ;  /* 0x00000008ff057219 */ /* 0x000fe40000011605 */
[----:B------:R-:W-:Y:S02]  /*1080*/  SHF.R.U32.HI R16, RZ, R7, R16 ;  /* 0x00000007ff107219 */ /* 0x000fe40000011610 */
[----:B------:R-:W-:Y:S01]  /*1090*/  SEL R5, R20, R5, !P1 ;  /* 0x0000000514057207 */ /* 0x000fe20004800000 */
[----:B--2---:R-:W-:Y:S01]  /*10a0*/  IMAD.HI.U32 R14, R12, R2, RZ ;  /* 0x000000020c0e7227 */ /* 0x004fe200078e00ff */
[----:B------:R-:W-:-:S02]  /*10b0*/  SEL R7, R21, R16, !P2 ;  /* 0x0000001015077207 */ /* 0x000fc40005000000 */
[----:B------:R-:W-:Y:S01]  /*10c0*/  IADD3 R13, PT, PT, -R5, RZ, RZ ;  /* 0x000000ff050d7210 */ /* 0x000fe20007ffe1ff */
[----:B------:R-:W-:Y:S01]  /*10d0*/  IMAD.HI.U32 R6, R11, R2, RZ ;  /* 0x000000020b067227 */ /* 0x000fe200078e00ff */
[----:B------:R-:W-:-:S03]  /*10e0*/  @P0 SHF.R.U32.HI R12, RZ, R3, R14 ;  /* 0x00000003ff0c0219 */ /* 0x000fc6000001160e */
[----:B------:R-:W-:Y:S01]  /*10f0*/  IMAD R13, R4, R13, R20 ;  /* 0x0000000d040d7224 */ /* 0x000fe200078e0214 */
[----:B------:R-:W-:Y:S01]  /*1100*/  @P0 SHF.R.U32.HI R11, RZ, R3, R6 ;  /* 0x00000003ff0b0219 */ /* 0x000fe20000011606 */
[----:B------:R-:W-:-:S04]  /*1110*/  IMAD R12, R12, R9, RZ ;  /* 0x000000090c0c7224 */ /* 0x000fc800078e02ff */
[----:B------:R-:W-:Y:S01]  /*1120*/  IMAD R6, R11, R9, RZ ;  /* 0x000000090b067224 */ /* 0x000fe200078e02ff */
[----:B------:R-:W-:-:S04]  /*1130*/  ISETP.GE.AND P1, PT, R5, R12, PT ;  /* 0x0000000c0500720c */ /* 0x000fc80003f26270 */
[----:B------:R-:W-:Y:S01]  /*1140*/  ISETP.GE.OR P1, PT, R7, R6, P1 ;  /* 0x000000060700720c */ /* 0x000fe20000f26670 */
[----:B------:R-:W-:-:S05]  /*1150*/  IMAD.HI.U32 R6, R5, R2, RZ ;  /* 0x0000000205067227 */ /* 0x000fca00078e00ff */
[----:B------:R-:W-:-:S04]  /*1160*/  SHF.R.U32.HI R6, RZ, R3, R6 ;  /* 0x00000003ff067219 */ /* 0x000fc80000011606 */
[----:B------:R-:W-:-:S03]  /*1170*/  SEL R6, R5, R6, !P0 ;  /* 0x0000000605067207 */ /* 0x000fc60004000000 */
[----:B------:R-:W-:Y:S01]  /*1180*/  @!P1 IMAD.HI.U32 R8, R7, R2, RZ ;  /* 0x0000000207089227 */ /* 0x000fe200078e00ff */
[----:B------:R-:W-:-:S04]  /*1190*/  IADD3 R2, PT, PT, -R6, RZ, RZ ;  /* 0x000000ff06027210 */ /* 0x000fc80007ffe1ff */
[----:B------:R-:W-:Y:S01]  /*11a0*/  @!P1 SHF.R.U32.HI R8, RZ, R3, R8 ;  /* 0x00000003ff089219 */ /* 0x000fe20000011608 */
[----:B------:R-:W-:-:S03]  /*11b0*/  IMAD R2, R9, R2, R5 ;  /* 0x0000000209027224 */ /* 0x000fc600078e0205 */
[----:B------:R-:W-:-:S05]  /*11c0*/  @!P1 SEL R3, R7, R8, !P0 ;  /* 0x0000000807039207 */ /* 0x000fca0004000000 */
[--C-:B------:R-:W-:Y:S02]  /*11d0*/  @!P1 IMAD.IADD R6, R6, 0x1, -R3.reuse ;  /* 0x0000000106069824 */ /* 0x100fe400078e0a03 */
[----:B------:R-:W-:Y:S01]  /*11e0*/  @!P1 IMAD R3, R2, R11, R3 ;  /* 0x0000000b02039224 */ /* 0x000fe200078e0203 */
[----:B------:R-:W-:Y:S01]  /*11f0*/  IADD3 R2, PT, PT, -R7, RZ, RZ ;  /* 0x000000ff07027210 */ /* 0x000fe20007ffe1ff */
[----:B------:R-:W-:Y:S02]  /*1200*/  @!P1 IMAD R5, R6, R9, R7 ;  /* 0x0000000906059224 */ /* 0x000fe400078e0207 */
[----:B------:R-:W-:Y:S02]  /*1210*/  @!P1 IMAD.MOV.U32 R7, RZ, RZ, R3 ;  /* 0x000000ffff079224 */ /* 0x000fe400078e0003 */
[----:B------:R-:W-:Y:S02]  /*1220*/  IMAD R2, R10, R2, R21 ;  /* 0x000000020a027224 */ /* 0x000fe400078e0215 */
[----:B------:R-:W-:-:S02]  /*1230*/  IMAD R20, R5, R4, R13 ;  /* 0x0000000405147224 */ /* 0x000fc400078e020d */
[----:B------:R-:W-:Y:S02]  /*1240*/  IMAD R21, R7, R10, R2 ;  /* 0x0000000a07157224 */ /* 0x000fe400078e0202 */
.L_x_15:
[----:B------:R-:W1:Y:S01]  /*1250*/  LDCU UR4, c[0x0][0xb30] ;  /* 0x00016600ff0477ac */ /* 0x000e620008000800 */
[----:B------:R-:W2:Y:S08]  /*1260*/  S2UR UR37, SR_CgaCtaId ;  /* 0x00000000002579c3 */ /* 0x000eb00000008800 */
[----:B------:R-:W3:Y:S01]  /*1270*/  LDC R40, c[0x0][0xb24] ;  /* 0x0002c900ff287b82 */ /* 0x000ee20000000800 */
[----:B-1----:R-:W-:-:S09]  /*1280*/  UISETP.NE.AND UP1, UPT, UR4, 0x1, UPT ;  /* 0x000000010400788c */ /* 0x002fd2000bf25270 */
[----:B--2---:R-:W-:Y:S05]  /*1290*/  BRA.U UP1, `(.L_x_16) ;  /* 0x0000000101407547 */ /* 0x004fea000b800000 */
[----:B------:R-:W1:Y:S08]  /*12a0*/  LDC.64 R4, c[0x0][0xb10] ;  /* 0x0002c400ff047b82 */ /* 0x000e700000000a00 */
[----:B------:R-:W2:Y:S08]  /*12b0*/  LDC.64 R2, c[0x0][0xb18] ;  /* 0x0002c600ff027b82 */ /* 0x000eb00000000a00 */
[----:B------:R-:W4:Y:S08]  /*12c0*/  LDC R6, c[0x0][0xb20] ;  /* 0x0002c800ff067b82 */ /* 0x000f300000000800 */
[----:B------:R-:W3:Y:S01]  /*12d0*/  LDC R8, c[0x0][0xb0c] ;  /* 0x0002c300ff087b82 */ /* 0x000ee20000000800 */
[----:B-1----:R-:W-:-:S05]  /*12e0*/  IMAD.HI.U32 R4, R21, R4, RZ ;  /* 0x0000000415047227 */ /* 0x002fca00078e00ff */
[----:B------:R-:W-:Y:S01]  /*12f0*/  SHF.R.U32.HI R4, RZ, R5, R4 ;  /* 0x00000005ff047219 */ /* 0x000fe20000011604 */
[----:B--2---:R-:W-:Y:S01]  /*1300*/  IMAD.HI.U32 R3, R20, R3, RZ ;  /* 0x0000000314037227 */ /* 0x004fe200078e00ff */
[----:B------:R-:W-:-:S04]  /*1310*/  ISETP.NE.AND P0, PT, R2, 0x1, PT ;  /* 0x000000010200780c */ /* 0x000fc80003f05270 */
[----:B----4-:R-:W-:-:S04]  /*1320*/  SHF.R.U32.HI R3, RZ, R6, R3 ;  /* 0x00000006ff037219 */ /* 0x010fc80000011603 */
[----:B------:R-:W-:Y:S02]  /*1330*/  SEL R3, R20, R3, !P0 ;  /* 0x0000000314037207 */ /* 0x000fe40004000000 */
[----:B---3--:R-:W-:-:S04]  /*1340*/  ISETP.NE.AND P1, PT, R8, 0x1, PT ;  /* 0x000000010800780c */ /* 0x008fc80003f25270 */
[----:B------:R-:W-:-:S05]  /*1350*/  SEL R4, R21, R4, !P1 ;  /* 0x0000000415047207 */ /* 0x000fca0004800000 */
[----:B------:R-:W-:Y:S02]  /*1360*/  IMAD.IADD R5, R3, 0x1, -R4 ;  /* 0x0000000103057824 */ /* 0x000fe400078e0a04 */
[----:B------:R-:W-:Y:S02]  /*1370*/  IMAD.IADD R3, R4, 0x1, -R3 ;  /* 0x0000000104037824 */ /* 0x000fe400078e0a03 */
[----:B------:R-:W-:Y:S02]  /*1380*/  IMAD R21, R5, R8, R21 ;  /* 0x0000000805157224 */ /* 0x000fe400078e0215 */
[----:B------:R-:W-:-:S07]  /*1390*/  IMAD R20, R3, R2, R20 ;  /* 0x0000000203147224 */ /* 0x000fce00078e0214 */
.L_x_16:
[----:B------:R-:W-:Y:S01]  /*13a0*/  BAR.SYNC.DEFER_BLOCKING 0x0 ;  /* 0x0000000000007b1d */ /* 0x000fe20000010000 */
[----:B------:R-:W-:Y:S01]  /*13b0*/  UISETP.NE.AND UP1, UPT, UR8, 0x2, UPT ;  /* 0x000000020800788c */ /* 0x000fe2000bf25270 */
[----:B------:R-:W-:Y:S02]  /*13c0*/  ISETP.NE.OR P5, PT, R0, 0x2, !P5 ;  /* 0x000000020000780c */ /* 0x000fe40006fa5670 */
[----:B------:R-:W-:-:S06]  /*13d0*/  LOP3.LUT R2, R108, 0x1f, RZ, 0xc0, !PT ;  /* 0x0000001f6c027812 */ /* 0x000fcc00078ec0ff */
[----:B------:R-:W-:Y:S05]  /*13e0*/  BRA.U UP1, `(.L_x_17) ;  /* 0x0000001101f07547 */ /* 0x000fea000b800000 */
[----:B------:R-:W1:Y:S01]  /*13f0*/  LDCU UR13, c[0x0][0x38c] ;  /* 0x00007180ff0d77ac */ /* 0x000e620008000800 */
[----:B------:R-:W2:Y:S01]  /*1400*/  LDC R9, c[0x0][0x370] ;  /* 0x0000dc00ff097b82 */ /* 0x000ea20000000800 */
[----:B------:R-:W-:Y:S01]  /*1410*/  PLOP3.LUT P1, PT, PT, PT, UP2, 0x80, 0x8 ;  /* 0x000000000008781c */ /* 0x000fe20003f2f028 */
[----:B------:R-:W-:Y:S01]  /*1420*/  HFMA2 R12, -RZ, RZ, 0, 0 ;  /* 0x00000000ff0c7431 */ /* 0x000fe200000001ff */
[----:B------:R-:W-:Y:S01]  /*1430*/  ISETP.EQ.OR P4, PT, R2, RZ, P5 ;  /* 0x000000ff0200720c */ /* 0x000fe20002f82670 */
[----:B------:R-:W-:Y:S01]  /*1440*/  IMAD.MOV.U32 R15, RZ, RZ, 0x1 ;  /* 0x00000001ff0f7424 */ /* 0x000fe200078e00ff */
[----:B------:R-:W-:Y:S01]  /*1450*/  PLOP3.LUT P1, PT, P1, PT, PT, 0x8, 0x80 ;  /* 0x000000000080781c */ /* 0x000fe20000f2e170 */
[----:B------:R-:W-:Y:S01]  /*1460*/  IMAD.MOV.U32 R14, RZ, RZ, RZ ;  /* 0x000000ffff0e7224 */ /* 0x000fe200078e00ff */
[----:B------:R-:W-:Y:S01]  /*1470*/  MOV R8, 0x1 ;  /* 0x0000000100087802 */ /* 0x000fe20000000f00 */
[----:B------:R-:W4:Y:S01]  /*1480*/  LDC R0, c[0x0][0x374] ;  /* 0x0000dd00ff007b82 */ /* 0x000f220000000800 */
[----:B------:R-:W-:Y:S01]  /*1490*/  IMAD.MOV.U32 R10, RZ, RZ, RZ ;  /* 0x000000ffff0a7224 */ /* 0x000fe200078e00ff */
[----:B------:R-:W2:Y:S01]  /*14a0*/  LDCU.64 UR22, c[0x0][0x348] ;  /* 0x00006900ff1677ac */ /* 0x000ea20008000a00 */
[----:B------:R-:W-:Y:S01]  /*14b0*/  UMOV UR6, URZ ;  /* 0x000000ff00067c82 */ /* 0x000fe20008000000 */
[----:B-1----:R-:W-:-:S04]  /*14c0*/  UIADD3 UR5, UPT, UPT, UR13, 0x7f, URZ ;  /* 0x0000007f0d057890 */ /* 0x002fc8000fffe0ff */
[----:B------:R-:W-:-:S04]  /*14d0*/  USHF.R.S32.HI UR4, URZ, 0x1f, UR5 ;  /* 0x0000001fff047899 */ /* 0x000fc80008011405 */
[----:B------:R-:W-:-:S04]  /*14e0*/  ULEA.HI UR4, UR4, UR5, URZ, 0x7 ;  /* 0x0000000504047291 */ /* 0x000fc8000f8f38ff */
[----:B------:R-:W-:Y:S02]  /*14f0*/  USHF.R.S32.HI UR15, URZ, 0x7, UR4 ;  /* 0x00000007ff0f7899 */ /* 0x000fe40008011404 */
[----:B------:R-:W-:Y:S02]  /*1500*/  UIADD3 UR4, UPT, UPT, UR13, -0x1, URZ ;  /* 0xffffffff0d047890 */ /* 0x000fe4000fffe0ff */
[----:B------:R-:W-:Y:S02]  /*1510*/  UISETP.LT.U32.AND UP0, UPT, UR15, 0x8, UPT ;  /* 0x000000080f00788c */ /* 0x000fe4000bf01070 */
[----:B------:R-:W-:Y:S02]  /*1520*/  UISETP.GE.U32.AND UP1, UPT, UR4, -0xff, UPT ;  /* 0xffffff010400788c */ /* 0x000fe4000bf26070 */
[----:B------:R-:W-:Y:S02]  /*1530*/  USEL UR14, UR15, 0x8, UP0 ;  /* 0x000000080f0e7887 */ /* 0x000fe40008000000 */
[----:B------:R-:W-:-:S02]  /*1540*/  UIADD3 UR13, UPT, UPT, UR13, 0xfe, URZ ;  /* 0x000000fe0d0d7890 */ /* 0x000fc4000fffe0ff */
[----:B------:R-:W-:Y:S02]  /*1550*/  UIADD3 UR5, UPT, UPT, UR14, -0x1, URZ ;  /* 0xffffffff0e057890 */ /* 0x000fe4000fffe0ff */
[----:B------:R-:W-:-:S03]  /*1560*/  UIADD3 UR7, UPT, UPT, UR15, -UR14, URZ ;  /* 0x8000000e0f077290 */ /* 0x000fc6000fffe0ff */
[----:B------:R-:W-:-:S04]  /*1570*/  @UP1 UIADD3 UR5, UPT, UPT, UR14, URZ, URZ ;  /* 0x000000ff0e051290 */ /* 0x000fc8000fffe0ff */
[----:B--2---:R-:W-:-:S12]  /*1580*/  UIADD3 UR5, UPT, UPT, UR5, 0x1, URZ ;  /* 0x0000000105057890 */ /* 0x004fd8000fffe0ff */
.L_x_35:
[----:B------:R-:W-:Y:S01]  /*1590*/  UISETP.NE.AND UP0, UPT, UR37, URZ, UPT ;  /* 0x000000ff2500728c */ /* 0x000fe2000bf05270 */
[----:B------:R-:W1:Y:S08]  /*15a0*/  S2UR UR37, SR_CgaCtaId ;  /* 0x00000000002579c3 */ /* 0x000e700000008800 */
[----:B------:R-:W-:Y:S05]  /*15b0*/  BRA.U UP0, `(.L_x_18) ;  /* 0x0000000100347547 */ /* 0x000fea000b800000 */
[----:B------:R-:W2:Y:S01]  /*15c0*/  S2R R2, SR_CgaCtaId ;  /* 0x0000000000027919 */ /* 0x000ea20000008800 */
[----:B------:R-:W-:-:S04]  /*15d0*/  MOV R3, 0x400 ;  /* 0x0000040000037802 */ /* 0x000fc80000000f00 */
[----:B--2---:R-:W-:Y:S02]  /*15e0*/  LEA R3, R2, R3, 0x18 ;  /* 0x0000000302037211 */ /* 0x004fe400078ec0ff */
[----:B------:R-:W-:-:S03]  /*15f0*/  SHF.L.U32 R2, R8, 0x1f, RZ ;  /* 0x0000001f08027819 */ /* 0x000fc600000006ff */
[----:B------:R-:W-:-:S04]  /*1600*/  IMAD R3, R10, 0x8, R3 ;  /* 0x000000080a037824 */ /* 0x000fc800078e0203 */
[----:B------:R-:W2:Y:S02]  /*1610*/  SYNCS.PHASECHK.TRANS64.TRYWAIT P0, [R3+URZ+0x120], R2 ;  /* 0x00012002030075a7 */ /* 0x000ea400080011ff */
[----:B--2---:R-:W-:Y:S05]  /*1620*/  @!P0 BRA `(.L_x_19) ;  /* 0x0000005c008c8947 */ /* 0x004fea0003800000 */
.L_x_109:
[----:B------:R-:W-:Y:S01]  /*1630*/  VIADD R10, R10, 0x1 ;  /* 0x000000010a0a7836 */ /* 0x000fe20000000000 */
[----:B------:R2:W-:Y:S04]  /*1640*/  SYNCS.ARRIVE.TRANS64.A1T0 RZ, [R3+URZ+0x110], RZ ;  /* 0x000110ff03ff79a7 */ /* 0x0005e800081000ff */
[----:B------:R-:W-:-:S04]  /*1650*/  ISETP.NE.AND P0, PT, R10, 0x2, PT ;  /* 0x000000020a00780c */ /* 0x000fc80003f05270 */
[----:B------:R-:W-:Y:S02]  /*1660*/  SEL R10, R10, RZ, P0 ;  /* 0x000000ff0a0a7207 */ /* 0x000fe40000000000 */
[----:B--2---:R-:W-:-:S04]  /*1670*/  SEL R3, RZ, 0x1, P0 ;  /* 0x00000001ff037807 */ /* 0x004fc80000000000 */
[----:B------:R-:W-:-:S07]  /*1680*/  LOP3.LUT R8, R8, R3, RZ, 0x3c, !PT ;  /* 0x0000000308087212 */ /* 0x000fce00078e3cff */
.L_x_18:
[----:B------:R-:W-:Y:S01]  /*1690*/  UMOV UR4, 0x400 ;  /* 0x0000040000047882 */ /* 0x000fe20000000000 */
[----:B------:R-:W-:Y:S01]  /*16a0*/  SHF.L.U32 R2, R15, 0x1f, RZ ;  /* 0x0000001f0f027819 */ /* 0x000fe200000006ff */
[----:B-1----:R-:W-:Y:S01]  /*16b0*/  ULEA UR4, UR37, UR4, 0x18 ;  /* 0x0000000425047291 */ /* 0x002fe2000f8ec0ff */
[----:B------:R-:W-:Y:S01]  /*16c0*/  R2UR UR35, R21 ;  /* 0x00000000152372ca */ /* 0x000fe200000e0000 */
[----:B------:R-:W-:Y:S01]  /*16d0*/  UISETP.GE.U32.AND UP0, UPT, UR13, 0xff, UPT ;  /* 0x000000ff0d00788c */ /* 0x000fe2000bf06070 */
[----:B------:R-:W-:Y:S01]  /*16e0*/  R2UR UR11, R20 ;  /* 0x00000000140b72ca */ /* 0x000fe200000e0000 */
[----:B------:R-:W-:Y:S01]  /*16f0*/  ULEA UR8, UR6, UR4, 0x3 ;  /* 0x0000000406087291 */ /* 0x000fe2000f8e18ff */
[----:B------:R-:W-:-:S08]  /*1700*/  UMOV UR24, URZ ;  /* 0x000000ff00187c82 */ /* 0x000fd00008000000 */
[----:B------:R1:W2:Y:S01]  /*1710*/  SYNCS.PHASECHK.TRANS64.TRYWAIT P0, [UR8+0x40], R2 ;  /* 0x00004002ff0075a7 */ /* 0x0002a20008001108 */
[----:B------:R-:W-:Y:S02]  /*1720*/  USHF.L.U32 UR35, UR35, 0x6, URZ ;  /* 0x0000000623237899 */ /* 0x000fe400080006ff */
[----:B------:R-:W-:Y:S01]  /*1730*/  USHF.L.U32 UR11, UR11, 0x7, URZ ;  /* 0x000000070b0b7899 */ /* 0x000fe200080006ff */
[----:B------:R-:W-:Y:S11]  /*1740*/  BRA.U !UP0, `(.L_x_20) ;  /* 0x0000000108a87547 */ /* 0x000ff6000b800000 */
[----:B------:R-:W-:Y:S01]  /*1750*/  UMOV UR16, URZ ;  /* 0x000000ff00107c82 */ /* 0x000fe20008000000 */
[----:B------:R-:W-:-:S05]  /*1760*/  UMOV UR17, UR6 ;  /* 0x0000000600117c82 */ /* 0x000fca0008000000 */
.L_x_25:
[----:B-1----:R-:W-:Y:S01]  /*1770*/  ULEA UR33, UR17, UR4, 0x3 ;  /* 0x0000000411217291 */ /* 0x002fe2000f8e18ff */
[----:B--2---:R-:W-:Y:S01]  /*1780*/  @!P5 MOV R3, 0x6000 ;  /* 0x000060000003d802 */ /* 0x004fe20000000f00 */
[----:B--2---:R-:W-:Y:S10]  /*1790*/  @P0 BRA `(.L_x_21) ;  /* 0x00000000000c0947 */ /* 0x004ff40003800000 */
[----:B------:R-:W-:-:S04]  /*17a0*/  SHF.L.U32 R5, R15, 0x1f, RZ ;  /* 0x0000001f0f057819 */ /* 0x000fc800000006ff */
[----:B------:R-:W2:Y:S02]  /*17b0*/  SYNCS.PHASECHK.TRANS64.TRYWAIT P0, [UR33+0x40], R5 ;  /* 0x00004005ff0075a7 */ /* 0x000ea40008001121 */
[----:B--2---:R-:W-:Y:S05]  /*17c0*/  @!P0 BRA `(.L_x_22) ;  /* 0x0000005c00388947 */ /* 0x004fea0003800000 */
.L_x_21:
[----:B------:R2:W-:Y:S01]  /*17d0*/  @!P5 SYNCS.ARRIVE.TRANS64 RZ, [UR33], R3 ;  /* 0x00000003ffffd9a7 */ /* 0x0005e20008000021 */
[----:B------:R-:W-:Y:S04]  /*17e0*/  BSSY.RECONVERGENT B0, `(.L_x_23) ;  /* 0x0000003000007945 */ /* 0x000fe80003800200 */
[----:B------:R-:W-:Y:S05]  /*17f0*/  @P4 BRA `(.L_x_24) ;  /* 0x0000000000044947 */ /* 0x000fea0003800000 */
[----:B------:R-:W-:Y:S05]  /*1800*/  BPT.TRAP 0x1 ;  /* 0x000000040000795c */ /* 0x000fea0000300000 */
.L_x_24:
[----:B------:R-:W-:Y:S05]  /*1810*/  BSYNC.RECONVERGENT B0 ;  /* 0x0000000000007941 */ /* 0x000fea0003800200 */
.L_x_23:
[----:B------:R-:W-:Y:S02]  /*1820*/  UIADD3 UR6, UPT, UPT, UR17, 0x1, URZ ;  /* 0x0000000111067890 */ /* 0x000fe4000fffe0ff */
[----:B------:R-:W-:Y:S02]  /*1830*/  ULEA UR32, UR17, UR4, 0xd ;  /* 0x0000000411207291 */ /* 0x000fe4000f8e68ff */
[----:B------:R-:W-:Y:S02]  /*1840*/  UISETP.NE.AND UP0, UPT, UR6, 0x8, UPT ;  /* 0x000000080600788c */ /* 0x000fe4000bf05270 */
[----:B------:R-:W-:Y:S02]  /*1850*/  UIADD3 UR26, UP1, UPT, UR22, 0x80, URZ ;  /* 0x00000080161a7890 */ /* 0x000fe4000ff3e0ff */
[----:B------:R-:W-:Y:S02]  /*1860*/  USEL UR9, URZ, 0x1, UP0 ;  /* 0x00000001ff097887 */ /* 0x000fe40008000000 */
[----:B------:R-:W-:-:S02]  /*1870*/  USEL UR6, UR6, URZ, UP0 ;  /* 0x000000ff06067287 */ /* 0x000fc40008000000 */
[----:B------:R-:W-:Y:S02]  /*1880*/  UIADD3 UR20, UP0, UPT, UR22, 0x180, URZ ;  /* 0x0000018016147890 */ /* 0x000fe4000ff1e0ff */
[----:B------:R-:W-:Y:S01]  /*1890*/  ULEA UR8, UR6, UR4, 0x3 ;  /* 0x0000000406087291 */ /* 0x000fe2000f8e18ff */
[----:B------:R-:W-:Y:S01]  /*18a0*/  LOP3.LUT R15, R15, UR9, RZ, 0x3c, !PT ;  /* 0x000000090f0f7c12 */ /* 0x000fe2000f8e3cff */
[----:B------:R-:W-:Y:S02]  /*18b0*/  USHF.L.U32 UR34, UR16, 0x7, URZ ;  /* 0x0000000710227899 */ /* 0x000fe400080006ff */
[----:B------:R-:W-:Y:S01]  /*18c0*/  UIADD3.X UR27, UPT, UPT, URZ, UR23, URZ, UP1, !UPT ;  /* 0x00000017ff1b7290 */ /* 0x000fe20008ffe4ff */
[----:B-1----:R-:W-:Y:S01]  /*18d0*/  SHF.L.U32 R2, R15, 0x1f, RZ ;  /* 0x0000001f0f027819 */ /* 0x002fe200000006ff */
[----:B------:R-:W-:Y:S02]  /*18e0*/  UIADD3 UR32, UPT, UPT, UR32, 0x4400, URZ ;  /* 0x0000440020207890 */ /* 0x000fe4000fffe0ff */
[----:B------:R-:W-:Y:S01]  /*18f0*/  UIADD3.X UR21, UPT, UPT, URZ, UR23, URZ, UP0, !UPT ;  /* 0x00000017ff157290 */ /* 0x000fe200087fe4ff */
[----:B------:R1:W1:Y:S01]  /*1900*/  SYNCS.PHASECHK.TRANS64.TRYWAIT P0, [UR8+0x40], R2 ;  /* 0x00004002ff0075a7 */ /* 0x0002620008001108 */
[----:B------:R-:W-:Y:S01]  /*1910*/  ULEA UR8, UR17, UR4, 0xe ;  /* 0x0000000411087291 */ /* 0x000fe2000f8e70ff */
[----:B------:R-:W-:Y:S01]  /*1920*/  UMOV UR18, 0x0 ;  /* 0x0000000000127882 */ /* 0x000fe20000000000 */
[----:B------:R-:W-:-:S02]  /*1930*/  UMOV UR19, 0x10000000 ;  /* 0x1000000000137882 */ /* 0x000fc40000000000 */
[----:B------:R-:W-:Y:S01]  /*1940*/  UIADD3 UR8, UPT, UPT, UR8, 0x14400, URZ ;  /* 0x0001440008087890 */ /* 0x000fe2000fffe0ff */
[----:B------:R1:W-:Y:S01]  /*1950*/  UTMALDG.3D [UR32], [UR26], desc[UR18] ;  /* 0x000012201a0075b4 */ /* 0x0003e20008011000 */
[----:B------:R-:W-:Y:S01]  /*1960*/  UMOV UR12, UR36 ;  /* 0x00000024000c7c82 */ /* 0x000fe20008000000 */
[----:B------:R-:W-:Y:S01]  /*1970*/  UMOV UR9, UR33 ;  /* 0x0000002100097c82 */ /* 0x000fe20008000000 */
[----:B------:R-:W-:Y:S01]  /*1980*/  UMOV UR10, UR34 ;  /* 0x00000022000a7c82 */ /* 0x000fe20008000000 */
[----:B------:R-:W-:Y:S01]  /*1990*/  UIADD3 UR16, UPT, UPT, UR16, 0x1, URZ ;  /* 0x0000000110107890 */ /* 0x000fe2000fffe0ff */
[----:B------:R-:W-:Y:S01]  /*19a0*/  UMOV UR24, UR5 ;  /* 0x0000000500187c82 */ /* 0x000fe20008000000 */
[----:B------:R-:W-:Y:S02]  /*19b0*/  UMOV UR17, UR6 ;  /* 0x0000000600117c82 */ /* 0x000fe40008000000 */
[----:B------:R1:W-:Y:S01]  /*19c0*/  UTMALDG.3D [UR8], [UR20], desc[UR18] ;  /* 0x00001208140075b4 */ /* 0x0003e20008011000 */
[----:B------:R-:W-:-:S09]  /*19d0*/  UISETP.NE.AND UP0, UPT, UR16, UR5, UPT ;  /* 0x000000051000728c */ /* 0x000fd2000bf05270 */
[----:B------:R-:W-:Y:S05]  /*19e0*/  BRA.U UP0, `(.L_x_25) ;  /* 0xfffffffd00607547 */ /* 0x000fea000b83ffff */
.L_x_20:
[----:B-1----:R-:W-:Y:S01]  /*19f0*/  ULEA UR8, UR6, UR4, 0x3 ;  /* 0x0000000406087291 */ /* 0x002fe2000f8e18ff */
[----:B------:R-:W-:Y:S01]  /*1a00*/  SHF.L.U32 R2, R15, 0x1f, RZ ;  /* 0x0000001f0f027819 */ /* 0x000fe200000006ff */
[----:B------:R-:W-:Y:S01]  /*1a10*/  @!P1 SYNCS.ARRIVE.TRANS64.A1T0 RZ, [UR4+0xa8], RZ ;  /* 0x0000a8ffffff99a7 */ /* 0x000fe20008100004 */
[----:B------:R-:W-:-:S06]  /*1a20*/  UISETP.GT.AND UP0, UPT, UR15, UR14, UPT ;  /* 0x0000000e0f00728c */ /* 0x000fcc000bf04270 */
[----:B--2---:R1:W2:Y:S03]  /*1a30*/  SYNCS.PHASECHK.TRANS64.TRYWAIT P0, [UR8+0x40], R2 ;  /* 0x00004002ff0075a7 */ /* 0x0042a60008001108 */
[----:B------:R-:W-:Y:S05]  /*1a40*/  BRA.U !UP0, `(.L_x_26) ;  /* 0x0000000108ac7547 */ /* 0x000fea000b800000 */
[----:B------:R-:W-:Y:S01]  /*1a50*/  UIADD3 UR21, UPT, UPT, UR7, UR24, URZ ;  /* 0x0000001807157290 */ /* 0x000fe2000fffe0ff */
[----:B------:R-:W-:-:S11]  /*1a60*/  UMOV UR25, UR6 ;  /* 0x0000000600197c82 */ /* 0x000fd60008000000 */
.L_x_31:
[----:B-1----:R-:W-:Y:S01]  /*1a70*/  ULEA UR17, UR25, UR4, 0x3 ;  /* 0x0000000419117291 */ /* 0x002fe2000f8e18ff */
[----:B--2---:R-:W-:Y:S01]  /*1a80*/  @!P5 MOV R3, 0x6000 ;  /* 0x000060000003d802 */ /* 0x004fe20000000f00 */
[----:B--2---:R-:W-:Y:S10]  /*1a90*/  @P0 BRA `(.L_x_27) ;  /* 0x00000000000c0947 */ /* 0x004ff40003800000 */
[----:B------:R-:W-:-:S04]  /*1aa0*/  SHF.L.U32 R5, R15, 0x1f, RZ ;  /* 0x0000001f0f057819 */ /* 0x000fc800000006ff */
[----:B------:R-:W2:Y:S02]  /*1ab0*/  SYNCS.PHASECHK.TRANS64.TRYWAIT P0, [UR17+0x40], R5 ;  /* 0x00004005ff0075a7 */ /* 0x000ea40008001111 */
[----:B--2---:R-:W-:Y:S05]  /*1ac0*/  @!P0 BRA `(.L_x_28) ;  /* 0x0000005800908947 */ /* 0x004fea0003800000 */
.L_x_27:
[----:B------:R2:W-:Y:S01]  /*1ad0*/  @!P5 SYNCS.ARRIVE.TRANS64 RZ, [UR17], R3 ;  /* 0x00000003ffffd9a7 */ /* 0x0005e20008000011 */
[----:B------:R-:W-:Y:S04]  /*1ae0*/  BSSY.RECONVERGENT B0, `(.L_x_29) ;  /* 0x0000003000007945 */ /* 0x000fe80003800200 */
[----:B------:R-:W-:Y:S05]  /*1af0*/  @P4 BRA `(.L_x_30) ;  /* 0x0000000000044947 */ /* 0x000fea0003800000 */
[----:B------:R-:W-:Y:S05]  /*1b00*/  BPT.TRAP 0x1 ;  /* 0x000000040000795c */ /* 0x000fea0000300000 */
.L_x_30:
[----:B------:R-:W-:Y:S05]  /*1b10*/  BSYNC.RECONVERGENT B0 ;  /* 0x0000000000007941 */ /* 0x000fea0003800200 */
.L_x_29:
        /* <DEDUP_REMOVED lines=10> */
[----:B------:R-:W-:Y:S01]  /*1bc0*/  UIADD3 UR16, UPT, UPT, UR16, 0x4400, URZ ;  /* 0x0000440010107890 */ /* 0x000fe2000fffe0ff */
[----:B-1----:R-:W-:Y:S01]  /*1bd0*/  SHF.L.U32 R2, R15, 0x1f, RZ ;  /* 0x0000001f0f027819 */ /* 0x002fe200000006ff */
[----:B------:R-:W-:Y:S02]  /*1be0*/  UIADD3.X UR31, UPT, UPT, URZ, UR23, URZ, UP1, !UPT ;  /* 0x00000017ff1f7290 */ /* 0x000fe40008ffe4ff */
[----:B------:R-:W-:Y:S01]  /*1bf0*/  UIADD3.X UR29, UPT, UPT, URZ, UR23, URZ, UP0, !UPT ;  /* 0x00000017ff1d7290 */ /* 0x000fe200087fe4ff */
[----:B------:R1:W1:Y:S01]  /*1c00*/  SYNCS.PHASECHK.TRANS64.TRYWAIT P0, [UR8+0x40], R2 ;  /* 0x00004002ff0075a7 */ /* 0x0002620008001108 */
[----:B------:R-:W-:Y:S01]  /*1c10*/  ULEA UR8, UR25, UR4, 0xe ;  /* 0x0000000419087291 */ /* 0x000fe2000f8e70ff */
[----:B------:R-:W-:Y:S01]  /*1c20*/  UMOV UR26, 0x0 ;  /* 0x00000000001a7882 */ /* 0x000fe20000000000 */
[----:B------:R-:W-:-:S02]  /*1c30*/  UMOV UR27, 0x10000000 ;  /* 0x10000000001b7882 */ /* 0x000fc40000000000 */
[----:B------:R-:W-:Y:S01]  /*1c40*/  UIADD3 UR8, UPT, UPT, UR8, 0x14400, URZ ;  /* 0x0001440008087890 */ /* 0x000fe2000fffe0ff */
[----:B------:R-:W-:Y:S01]  /*1c50*/  UMOV UR19, UR35 ;  /* 0x0000002300137c82 */ /* 0x000fe20008000000 */
[----:B------:R-:W-:Y:S01]  /*1c60*/  UMOV UR20, UR36 ;  /* 0x0000002400147c82 */ /* 0x000fe20008000000 */
[----:B------:R-:W-:Y:S01]  /*1c70*/  UMOV UR12, UR36 ;  /* 0x00000024000c7c82 */ /* 0x000fe20008000000 */
[----:B------:R-:W-:Y:S01]  /*1c80*/  UMOV UR9, UR17 ;  /* 0x0000001100097c82 */ /* 0x000fe20008000000 */
[----:B------:R-:W-:Y:S01]  /*1c90*/  UMOV UR10, UR18 ;  /* 0x00000012000a7c82 */ /* 0x000fe20008000000 */
[----:B------:R1:W-:Y:S01]  /*1ca0*/  UTMALDG.3D [UR16], [UR30], desc[UR26] ;  /* 0x00001a101e0075b4 */ /* 0x0003e20008011000 */
[----:B------:R-:W-:Y:S01]  /*1cb0*/  UIADD3 UR24, UPT, UPT, UR24, 0x1, URZ ;  /* 0x0000000118187890 */ /* 0x000fe2000fffe0ff */
[----:B------:R-:W-:-:S03]  /*1cc0*/  UMOV UR25, UR6 ;  /* 0x0000000600197c82 */ /* 0x000fc60008000000 */
[----:B------:R-:W-:Y:S01]  /*1cd0*/  UISETP.NE.AND UP0, UPT, UR24, UR21, UPT ;  /* 0x000000151800728c */ /* 0x000fe2000bf05270 */
[----:B------:R1:W-:Y:S08]  /*1ce0*/  UTMALDG.3D [UR8], [UR28], desc[UR26] ;  /* 0x00001a081c0075b4 */ /* 0x0003f00008011000 */
[----:B------:R-:W-:Y:S05]  /*1cf0*/  BRA.U UP0, `(.L_x_31) ;  /* 0xfffffffd005c7547 */ /* 0x000fea000b83ffff */
.L_x_26:
[----:B-1----:R-:W-:Y:S01]  /*1d00*/  LEA R2, R14, UR4, 0x3 ;  /* 0x000000040e027c11 */ /* 0x002fe2000f8e18ff */
[----:B------:R-:W-:Y:S01]  /*1d10*/  NOP ;  /* 0x0000000000007918 */ /* 0x000fe20000000000 */
[----:B--2---:R-:W-:Y:S02]  /*1d20*/  SHF.L.U32 R3, R12, 0x1f, RZ ;  /* 0x0000001f0c037819 */ /* 0x004fe400000006ff */
[----:B------:R-:W-:Y:S02]  /*1d30*/  LEA R4, R14, UR4, 0x4 ;  /* 0x000000040e047c11 */ /* 0x000fe4000f8e20ff */
[----:B------:R-:W1:Y:S02]  /*1d40*/  SYNCS.PHASECHK.TRANS64.TRYWAIT P0, [R2+URZ+0xb0], R3 ;  /* 0x0000b003020075a7 */ /* 0x000e6400080011ff */
[----:B-1----:R-:W-:Y:S05]  /*1d50*/  @!P0 BRA `(.L_x_32) ;  /* 0x0000005800048947 */ /* 0x002fea0003800000 */
.L_x_112:
[----:B------:R-:W2:Y:S01]  /*1d60*/  LDS.128 R4, [R4+0x140] ;  /* 0x0001400004047984 */ /* 0x000ea20000000c00 */
[----:B---3--:R-:W-:Y:S01]  /*1d70*/  ISETP.GE.AND P0, PT, R40, 0x1, PT ;  /* 0x000000012800780c */ /* 0x008fe20003f06270 */
[----:B-1----:R-:W-:Y:S01]  /*1d80*/  VIADD R2, R2, 0xc0 ;  /* 0x000000c002027836 */ /* 0x002fe20000000000 */
[----:B------:R-:W-:Y:S01]  /*1d90*/  @!PT LDS RZ, [RZ] ;  /* 0x00000000fffff984 */ /* 0x000fe20000000800 */
[----:B------:R-:W-:Y:S01]  /*1da0*/  @!PT LDS RZ, [RZ] ;  /* 0x00000000fffff984 */ /* 0x000fe20000000800 */
[----:B------:R-:W-:Y:S01]  /*1db0*/  @!PT LDS RZ, [RZ] ;  /* 0x00000000fffff984 */ /* 0x000fe20000000800 */
[----:B------:R-:W-:Y:S01]  /*1dc0*/  @!PT LDS RZ, [RZ] ;  /* 0x00000000fffff984 */ /* 0x000fe20000000800 */
[----:B------:R1:W-:Y:S06]  /*1dd0*/  MEMBAR.ALL.CTA ;  /* 0x0000000000007992 */ /* 0x0003ec0000008000 */
[----:B-1----:R-:W1:Y:S01]  /*1de0*/  FENCE.VIEW.ASYNC.S ;  /* 0x00000000000073c6 */ /* 0x002e620000000000 */
[----:B------:R-:W-:-:S04]  /*1df0*/  PRMT R2, RZ, 0x654, R2 ;  /* 0x00000654ff027816 */ /* 0x000fc80000000002 */
[----:B-1----:R1:W-:Y:S01]  /*1e00*/  SYNCS.ARRIVE.TRANS64.RED.A1T0 RZ, [R2+URZ], RZ ;  /* 0x000000ff02ff79a7 */ /* 0x0023e200081004ff */
[----:B--2---:R-:W-:-:S13]  /*1e10*/  LOP3.LUT P2, RZ, R6, 0x1, RZ, 0xc0, !PT ;  /* 0x0000000106ff7812 */ /* 0x004fda000784c0ff */
[----:B------:R-:W-:Y:S01]  /*1e20*/  @P2 SHF.R.U32.HI R3, RZ, 0x10, R5 ;  /* 0x00000010ff032819 */ /* 0x000fe20000011605 */
[----:B------:R-:W-:Y:S01]  /*1e30*/  VOTEU.ANY UP0, P2 ;  /* 0x0000000000ff7886 */ /* 0x000fe20001000100 */
[----:B------:R-:W-:Y:S02]  /*1e40*/  @P2 MOV R13, R4 ;  /* 0x00000004000d2202 */ /* 0x000fe40000000f00 */
[----:B------:R-:W-:Y:S02]  /*1e50*/  @P2 R2UR.BROADCAST UR8, R3 ;  /* 0x00000000030822ca */ /* 0x000fe400008e0000 */
[----:B------:R-:W-:-:S11]  /*1e60*/  @P2 LOP3.LUT R11, R5, 0xffff, RZ, 0xc0, !PT ;  /* 0x0000ffff050b2812 */ /* 0x000fd600078ec0ff */
[----:B------:R-:W-:Y:S01]  /*1e70*/  @UP0 UMOV UR36, UR8 ;  /* 0x0000000800240c82 */ /* 0x000fe20008000000 */
[----:B-1----:R-:W-:Y:S05]  /*1e80*/  @!P0 BRA `(.L_x_33) ;  /* 0x0000000000b88947 */ /* 0x002fea0003800000 */
[----:B------:R-:W4:Y:S01]  /*1e90*/  LDC.64 R4, c[0x0][0xb18] ;  /* 0x0002c600ff047b82 */ /* 0x000f220000000a00 */
[----:B------:R-:W-:-:S07]  /*1ea0*/  ISETP.NE.AND P3, PT, R40, 0x1, PT ;  /* 0x000000012800780c */ /* 0x000fce0003f65270 */
[----:B------:R-:W1:Y:S08]  /*1eb0*/  LDC.64 R6, c[0x0][0xb10] ;  /* 0x0002c400ff067b82 */ /* 0x000e700000000a00 */
[----:B------:R-:W2:Y:S08]  /*1ec0*/  LDC R16, c[0x0][0xb20] ;  /* 0x0002c800ff107b82 */ /* 0x000eb00000000800 */
[----:B------:R-:W3:Y:S01]  /*1ed0*/  LDC R18, c[0x0][0xb0c] ;  /* 0x0002c300ff127b82 */ /* 0x000ee20000000800 */
[----:B----4-:R-:W-:Y:S01]  /*1ee0*/  IMAD.HI.U32 R17, R0, R5, RZ ;  /* 0x0000000500117227 */ /* 0x010fe200078e00ff */
[----:B------:R-:W-:-:S03]  /*1ef0*/  ISETP.NE.AND P0, PT, R4, 0x1, PT ;  /* 0x000000010400780c */ /* 0x000fc60003f05270 */
[----:B------:R-:W-:-:S03]  /*1f00*/  IMAD.HI.U32 R5, R11, R5, RZ ;  /* 0x000000050b057227 */ /* 0x000fc600078e00ff */
[----:B------:R-:W4:Y:S01]  /*1f10*/  LDC.64 R2, c[0x0][0xb28] ;  /* 0x0002ca00ff027b82 */ /* 0x000f220000000a00 */
[----:B-1----:R-:W-:-:S04]  /*1f20*/  IMAD.HI.U32 R20, R9, R6, RZ ;  /* 0x0000000609147227 */ /* 0x002fc800078e00ff */
[----:B------:R-:W-:Y:S01]  /*1f30*/  IMAD.HI.U32 R22, R13, R6, RZ ;  /* 0x000000060d167227 */ /* 0x000fe200078e00ff */
[----:B------:R-:W-:Y:S02]  /*1f40*/  SHF.R.U32.HI R20, RZ, R7, R20 ;  /* 0x00000007ff147219 */ /* 0x000fe40000011614 */
[-C--:B--2---:R-:W-:Y:S02]  /*1f50*/  SHF.R.U32.HI R17, RZ, R16.reuse, R17 ;  /* 0x00000010ff117219 */ /* 0x084fe40000011611 */
[----:B------:R-:W-:Y:S02]  /*1f60*/  SHF.R.U32.HI R16, RZ, R16, R5 ;  /* 0x00000010ff107219 */ /* 0x000fe40000011605 */
[----:B------:R-:W-:Y:S02]  /*1f70*/  SEL R17, R0, R17, !P0 ;  /* 0x0000001100117207 */ /* 0x000fe40004000000 */
[----:B------:R-:W-:Y:S02]  /*1f80*/  SHF.R.U32.HI R22, RZ, R7, R22 ;  /* 0x00000007ff167219 */ /* 0x000fe40000011616 */
[----:B---3--:R-:W-:-:S02]  /*1f90*/  ISETP.NE.AND P1, PT, R18, 0x1, PT ;  /* 0x000000011200780c */ /* 0x008fc40003f25270 */
[----:B------:R-:W-:Y:S02]  /*1fa0*/  SEL R5, R11, R16, !P0 ;  /* 0x000000100b057207 */ /* 0x000fe40004000000 */
[----:B------:R-:W-:Y:S02]  /*1fb0*/  SEL R19, R9, R20, !P1 ;  /* 0x0000001409137207 */ /* 0x000fe40004800000 */
[----:B------:R-:W-:Y:S01]  /*1fc0*/  SEL R7, R13, R22, !P1 ;  /* 0x000000160d077207 */ /* 0x000fe20004800000 */
[----:B----4-:R-:W-:-:S04]  /*1fd0*/  IMAD.HI.U32 R20, R17, R2, RZ ;  /* 0x0000000211147227 */ /* 0x010fc800078e00ff */
[----:B------:R-:W-:Y:S01]  /*1fe0*/  IMAD.HI.U32 R6, R19, R2, RZ ;  /* 0x0000000213067227 */ /* 0x000fe200078e00ff */
[----:B------:R-:W-:-:S04]  /*1ff0*/  @P3 SHF.R.U32.HI R17, RZ, R3, R20 ;  /* 0x00000003ff113219 */ /* 0x000fc80000011614 */
        /* <DEDUP_REMOVED lines=8> */
[----:B------:R-:W-:-:S04]  /*2080*/  @!P0 IMAD.HI.U32 R16, R7, R2, RZ ;  /* 0x0000000207108227 */ /* 0x000fc800078e00ff */
[----:B------:R-:W-:Y:S01]  /*2090*/  IMAD.MOV R2, RZ, RZ, -R6 ;  /* 0x000000ffff027224 */ /* 0x000fe200078e0a06 */
[----:B------:R-:W-:-:S03]  /*20a0*/  @!P0 SHF.R.U32.HI R16, RZ, R3, R16 ;  /* 0x00000003ff108219 */ /* 0x000fc60000011610 */
[----:B------:R-:W-:Y:S01]  /*20b0*/  IMAD R2, R40, R2, R5 ;  /* 0x0000000228027224 */ /* 0x000fe200078e0205 */
[----:B------:R-:W-:Y:S02]  /*20c0*/  @!P0 SEL R3, R7, R16, !P3 ;  /* 0x0000001007038207 */ /* 0x000fe40005800000 */
[----:B------:R-:W-:-:S03]  /*20d0*/  IADD3 R16, PT, PT, -R5, RZ, RZ ;  /* 0x000000ff05107210 */ /* 0x000fc60007ffe1ff */
[--C-:B------:R-:W-:Y:S02]  /*20e0*/  @!P0 IMAD.IADD R6, R6, 0x1, -R3.reuse ;  /* 0x0000000106068824 */ /* 0x100fe400078e0a03 */
[----:B------:R-:W-:Y:S01]  /*20f0*/  @!P0 IMAD R3, R2, R19, R3 ;  /* 0x0000001302038224 */ /* 0x000fe200078e0203 */
[----:B------:R-:W-:Y:S01]  /*2100*/  IADD3 R2, PT, PT, -R7, RZ, RZ ;  /* 0x000000ff07027210 */ /* 0x000fe20007ffe1ff */
[----:B------:R-:W-:Y:S02]  /*2110*/  @!P0 IMAD R5, R40, R6, R7 ;  /* 0x0000000628058224 */ /* 0x000fe400078e0207 */
[----:B------:R-:W-:Y:S02]  /*2120*/  IMAD R11, R4, R16, R11 ;  /* 0x00000010040b7224 */ /* 0x000fe400078e020b */
[----:B------:R-:W-:Y:S02]  /*2130*/  @!P0 IMAD.MOV.U32 R7, RZ, RZ, R3 ;  /* 0x000000ffff078224 */ /* 0x000fe400078e0003 */
[----:B------:R-:W-:-:S02]  /*2140*/  IMAD R2, R18, R2, R13 ;  /* 0x0000000212027224 */ /* 0x000fc400078e020d */
[----:B------:R-:W-:Y:S02]  /*2150*/  IMAD R11, R5, R4, R11 ;  /* 0x00000004050b7224 */ /* 0x000fe400078e020b */
[----:B------:R-:W-:Y:S02]  /*2160*/  IMAD R13, R7, R18, R2 ;  /* 0x00000012070d7224 */ /* 0x000fe400078e0202 */
.L_x_33:
[----:B------:R-:W1:Y:S02]  /*2170*/  LDCU UR8, c[0x0][0xb30] ;  /* 0x00016600ff0877ac */ /* 0x000e640008000800 */
[----:B-1----:R-:W-:-:S09]  /*2180*/  UISETP.NE.AND UP0, UPT, UR8, 0x1, UPT ;  /* 0x000000010800788c */ /* 0x002fd2000bf05270 */
[----:B------:R-:W-:Y:S05]  /*2190*/  BRA.U UP0, `(.L_x_34) ;  /* 0x0000000100407547 */ /* 0x000fea000b800000 */
[----:B------:R-:W1:Y:S08]  /*21a0*/  LDC.64 R4, c[0x0][0xb10] ;  /* 0x0002c400ff047b82 */ /* 0x000e700000000a00 */
[----:B------:R-:W2:Y:S08]  /*21b0*/  LDC.64 R2, c[0x0][0xb18] ;  /* 0x0002c600ff027b82 */ /* 0x000eb00000000a00 */
[----:B------:R-:W3:Y:S08]  /*21c0*/  LDC R6, c[0x0][0xb20] ;  /* 0x0002c800ff067b82 */ /* 0x000ef00000000800 */
[----:B------:R-:W4:Y:S01]  /*21d0*/  LDC R16, c[0x0][0xb0c] ;  /* 0x0002c300ff107b82 */ /* 0x000f220000000800 */
[----:B-1----:R-:W-:-:S05]  /*21e0*/  IMAD.HI.U32 R4, R13, R4, RZ ;  /* 0x000000040d047227 */ /* 0x002fca00078e00ff */
[----:B------:R-:W-:Y:S01]  /*21f0*/  SHF.R.U32.HI R4, RZ, R5, R4 ;  /* 0x00000005ff047219 */ /* 0x000fe20000011604 */
[----:B--2---:R-:W-:Y:S01]  /*2200*/  IMAD.HI.U32 R3, R11, R3, RZ ;  /* 0x000000030b037227 */ /* 0x004fe200078e00ff */
[----:B------:R-:W-:-:S04]  /*2210*/  ISETP.NE.AND P0, PT, R2, 0x1, PT ;  /* 0x000000010200780c */ /* 0x000fc80003f05270 */
[----:B---3--:R-:W-:-:S04]  /*2220*/  SHF.R.U32.HI R6, RZ, R6, R3 ;  /* 0x00000006ff067219 */ /* 0x008fc80000011603 */
[----:B------:R-:W-:Y:S02]  /*2230*/  SEL R3, R11, R6, !P0 ;  /* 0x000000060b037207 */ /* 0x000fe40004000000 */
[----:B----4-:R-:W-:-:S04]  /*2240*/  ISETP.NE.AND P1, PT, R16, 0x1, PT ;  /* 0x000000011000780c */ /* 0x010fc80003f25270 */
[----:B------:R-:W-:-:S05]  /*2250*/  SEL R4, R13, R4, !P1 ;  /* 0x000000040d047207 */ /* 0x000fca0004800000 */
[----:B------:R-:W-:Y:S02]  /*2260*/  IMAD.IADD R5, R3, 0x1, -R4 ;  /* 0x0000000103057824 */ /* 0x000fe400078e0a04 */
[----:B------:R-:W-:Y:S02]  /*2270*/  IMAD.IADD R3, R4, 0x1, -R3 ;  /* 0x0000000104037824 */ /* 0x000fe400078e0a03 */
[----:B------:R-:W-:Y:S02]  /*2280*/  IMAD R13, R5, R16, R13 ;  /* 0x00000010050d7224 */ /* 0x000fe400078e020d */
[----:B------:R-:W-:-:S07]  /*2290*/  IMAD R11, R3, R2, R11 ;  /* 0x00000002030b7224 */ /* 0x000fce00078e020b */
.L_x_34:
[----:B------:R-:W-:Y:S01]  /*22a0*/  VIADD R14, R14, 0x1 ;  /* 0x000000010e0e7836 */ /* 0x000fe20000000000 */
[----:B------:R-:W-:Y:S01]  /*22b0*/  PLOP3.LUT P1, PT, PT, PT, PT, 0x80, 0x8 ;  /* 0x000000000008781c */ /* 0x000fe20003f2f070 */
[----:B------:R-:W-:Y:S02]  /*22c0*/  IMAD.IADD R21, R13, 0x1, R96 ;  /* 0x000000010d157824 */ /* 0x000fe400078e0260 */
[----:B------:R-:W-:Y:S01]  /*22d0*/  IMAD.IADD R20, R11, 0x1, R94 ;  /* 0x000000010b147824 */ /* 0x000fe200078e025e */
[----:B------:R-:W-:-:S04]  /*22e0*/  ISETP.NE.AND P0, PT, R14, 0x2, PT ;  /* 0x000000020e00780c */ /* 0x000fc80003f05270 */
[----:B------:R-:W-:Y:S02]  /*22f0*/  SEL R3, RZ, 0x1, P0 ;  /* 0x00000001ff037807 */ /* 0x000fe40000000000 */
[----:B------:R-:W-:Y:S02]  /*2300*/  SEL R14, R14, RZ, P0 ;  /* 0x000000ff0e0e7207 */ /* 0x000fe40000000000 */
[----:B------:R-:W-:Y:S01]  /*2310*/  LOP3.LUT R12, R12, R3, RZ, 0x3c, !PT ;  /* 0x000000030c0c7212 */ /* 0x000fe200078e3cff */
[----:B------:R-:W-:Y:S06]  /*2320*/  @P2 BRA `(.L_x_35) ;  /* 0xfffffff000982947 */ /* 0x000fec000383ffff */
[----:B------:R-:W-:Y:S01]  /*2330*/  UIADD3 UR4, UPT, UPT, UR4, 0x40, URZ ;  /* 0x0000004004047890 */ /* 0x000fe2000fffe0ff */
[----:B------:R-:W-:-:S03]  /*2340*/  SHF.L.U32 R3, R15, 0x1f, RZ ;  /* 0x0000001f0f037819 */ /* 0x000fc600000006ff */
[----:B------:R-:W-:-:S09]  /*2350*/  ULEA UR5, UR6, UR4, 0x3 ;  /* 0x0000000406057291 */ /* 0x000fd2000f8e18ff */
[----:B------:R-:W1:Y:S02]  /*2360*/  SYNCS.PHASECHK.TRANS64.TRYWAIT P0, [UR5], R3 ;  /* 0x00000003ff0075a7 */ /* 0x000e640008001105 */
[----:B-1----:R-:W-:Y:S05]  /*2370*/  @!P0 BRA `(.L_x_36) ;  /* 0x0000005000908947 */ /* 0x002fea0003800000 */
.L_x_114:
[----:B------:R-:W-:-:S04]  /*2380*/  UIADD3 UR6, UPT, UPT, UR6, 0x1, URZ ;  /* 0x0000000106067890 */ /* 0x000fc8000fffe0ff */
[----:B------:R-:W-:-:S04]  /*2390*/  UISETP.NE.AND UP0, UPT, UR6, 0x8, UPT ;  /* 0x000000080600788c */ /* 0x000fc8000bf05270 */
[----:B------:R-:W-:Y:S02]  /*23a0*/  USEL UR7, URZ, 0x1, UP0 ;  /* 0x00000001ff077887 */ /* 0x000fe40008000000 */
[----:B------:R-:W-:-:S04]  /*23b0*/  USEL UR6, UR6, URZ, UP0 ;  /* 0x000000ff06067287 */ /* 0x000fc80008000000 */
[----:B------:R-:W-:Y:S01]  /*23c0*/  ULEA UR5, UR6, UR4, 0x3 ;  /* 0x0000000406057291 */ /* 0x000fe2000f8e18ff */
[----:B------:R-:W-:-:S04]  /*23d0*/  LOP3.LUT R2, R15, UR7, RZ, 0x3c, !PT ;  /* 0x000000070f027c12 */ /* 0x000fc8000f8e3cff */
[----:B-1----:R-:W-:-:S04]  /*23e0*/  SHF.L.U32 R3, R2, 0x1f, RZ ;  /* 0x0000001f02037819 */ /* 0x002fc800000006ff */
[----:B------:R-:W1:Y:S02]  /*23f0*/  SYNCS.PHASECHK.TRANS64.TRYWAIT P0, [UR5], R3 ;  /* 0x00000003ff0075a7 */ /* 0x000e640008001105 */
[----:B-1----:R-:W-:Y:S05]  /*2400*/  @!P0 BRA `(.L_x_37) ;  /* 0x0000005000848947 */ /* 0x002fea0003800000 */
.L_x_116:
        /* <DEDUP_REMOVED lines=9> */
.L_x_118:
        /* <DEDUP_REMOVED lines=9> */
.L_x_120:
        /* <DEDUP_REMOVED lines=9> */
.L_x_122:
        /* <DEDUP_REMOVED lines=9> */
.L_x_124:
        /* <DEDUP_REMOVED lines=9> */
.L_x_126:
[----:B------:R-:W-:-:S04]  /*26e0*/  UIADD3 UR6, UPT, UPT, UR6, 0x1, URZ ;  /* 0x0000000106067890 */ /* 0x000fc8000fffe0ff */
[----:B------:R-:W-:-:S04]  /*26f0*/  UISETP.NE.AND UP0, UPT, UR6, 0x8, UPT ;  /* 0x000000080600788c */ /* 0x000fc8000bf05270 */
[----:B------:R-:W-:Y:S02]  /*2700*/  USEL UR5, URZ, 0x1, UP0 ;  /* 0x00000001ff057887 */ /* 0x000fe40008000000 */
[----:B------:R-:W-:-:S04]  /*2710*/  USEL UR6, UR6, URZ, UP0 ;  /* 0x000000ff06067287 */ /* 0x000fc80008000000 */
[----:B------:R-:W-:Y:S01]  /*2720*/  ULEA UR6, UR6, UR4, 0x3 ;  /* 0x0000000406067291 */ /* 0x000fe2000f8e18ff */
[----:B-1----:R-:W-:-:S04]  /*2730*/  LOP3.LUT R3, R2, UR5, RZ, 0x3c, !PT ;  /* 0x0000000502037c12 */ /* 0x002fc8000f8e3cff */
[----:B------:R-:W-:Y:S01]  /*2740*/  SHF.L.U32 R3, R3, 0x1f, RZ ;  /* 0x0000001f03037819 */ /* 0x000fe200000006ff */
[----:B----4-:R-:W-:-:S07]  /*2750*/  IMAD.U32 R0, RZ, RZ, UR6 ;  /* 0x00000006ff007e24 */ /* 0x010fce000f8e00ff */
.L_x_43:
[----:B-1----:R1:W2:Y:S02]  /*2760*/  SYNCS.PHASECHK.TRANS64.TRYWAIT P0, [R0+URZ], R3 ;  /* 0x00000003000075a7 */ /* 0x0022a400080011ff */
[----:B--2---:R-:W-:Y:S05]  /*2770*/  @!P0 NANOSLEEP.SYNCS 0x989680 ;  /* 0x009896800000895d */ /* 0x004fea0003900000 */
[----:B------:R-:W2:Y:S02]  /*2780*/  @!P0 SYNCS.PHASECHK.TRANS64 P0, [R0+URZ], R3 ;  /* 0x00000003000085a7 */ /* 0x000ea400080010ff */
[----:B--2---:R-:W-:Y:S05]  /*2790*/  @P0 EXIT ;  /* 0x000000000000094d */ /* 0x004fea0003800000 */
[----:B------:R-:W-:Y:S05]  /*27a0*/  BRA `(.L_x_43) ;  /* 0xfffffffc00ec7947 */ /* 0x000fea000383ffff */
.L_x_17:
[----:B------:R-:W-:-:S04]  /*27b0*/  UISETP.NE.AND UP1, UPT, UR37, URZ, UPT ;  /* 0x000000ff2500728c */ /* 0x000fc8000bf25270 */
[----:B------:R-:W-:-:S09]  /*27c0*/  UISETP.NE.OR UP1, UPT, UR8, 0x1, UP1 ;  /* 0x000000010800788c */ /* 0x000fd20008f25670 */
[----:B------:R-:W-:Y:S05]  /*27d0*/  BRA.U UP1, `(.L_x_44) ;  /* 0x0000000501487547 */ /* 0x000fea000b800000 */
[----:B------:R-:W-:Y:S01]  /*27e0*/  ISETP.NE.AND P2, PT, R2, RZ, PT ;  /* 0x000000ff0200720c */ /* 0x000fe20003f45270 */
[----:B------:R-:W-:Y:S01]  /*27f0*/  IMAD.MOV.U32 R12, RZ, RZ, 0x1 ;  /* 0x00000001ff0c7424 */ /* 0x000fe200078e00ff */
[----:B------:R-:W-:Y:S02]  /*2800*/  CS2R R10, SRZ ;  /* 0x00000000000a7805 */ /* 0x000fe4000001ff00 */
[----:B------:R-:W-:Y:S01]  /*2810*/  CS2R R8, SRZ ;  /* 0x0000000000087805 */ /* 0x000fe2000001ff00 */
[----:B------:R-:W-:Y:S01]  /*2820*/  UMOV UR4, 0x400 ;  /* 0x0000040000047882 */ /* 0x000fe20000000000 */
[----:B------:R-:W-:Y:S01]  /*2830*/  UMOV UR6, URZ ;  /* 0x000000ff00067c82 */ /* 0x000fe20008000000 */
[----:B------:R-:W-:-:S12]  /*2840*/  ULEA UR37, UR37, UR4, 0x18 ;  /* 0x0000000425257291 */ /* 0x000fd8000f8ec0ff */
.L_x_48:
[----:B------:R-:W-:Y:S02]  /*2850*/  LEA R0, R8, UR37, 0x3 ;  /* 0x0000002508007c11 */ /* 0x000fe4000f8e18ff */
[----:B------:R-:W-:-:S03]  /*2860*/  SHF.L.U32 R5, R9, 0x1f, RZ ;  /* 0x0000001f09057819 */ /* 0x000fc600000006ff */
[----:B------:R-:W-:Y:S01]  /*2870*/  VIADD R4, R0, 0x120 ;  /* 0x0000012000047836 */ /* 0x000fe20000000000 */
[----:B------:R-:W1:Y:S02]  /*2880*/  SYNCS.PHASECHK.TRANS64.TRYWAIT P0, [R0+URZ+0x110], R5 ;  /* 0x00011005000075a7 */ /* 0x000e6400080011ff */
[----:B-1----:R-:W-:Y:S05]  /*2890*/  @!P0 BRA `(.L_x_45) ;  /* 0x0000004c00f08947 */ /* 0x002fea0003800000 */
.L_x_127:
[----:B------:R-:W-:Y:S01]  /*28a0*/  ULEA UR5, UR6, UR37, 0x3 ;  /* 0x0000002506057291 */ /* 0x000fe2000f8e18ff */
[----:B------:R-:W-:Y:S02]  /*28b0*/  PRMT R4, RZ, 0x654, R4 ;  /* 0x00000654ff047816 */ /* 0x000fe40000000004 */
[----:B-1----:R-:W-:Y:S01]  /*28c0*/  SHF.L.U32 R5, R12, 0x1f, RZ ;  /* 0x0000001f0c057819 */ /* 0x002fe200000006ff */
[----:B------:R-:W-:Y:S01]  /*28d0*/  UIADD3 UR4, UPT, UPT, UR5, 0xb0, URZ ;  /* 0x000000b005047890 */ /* 0x000fe2000fffe0ff */
[----:B------:R1:W-:Y:S05]  /*28e0*/  SYNCS.ARRIVE.TRANS64.RED.A1T0 RZ, [R4+URZ], RZ ;  /* 0x000000ff04ff79a7 */ /* 0x0003ea00081004ff */
[----:B------:R-:W-:Y:S01]  /*28f0*/  IMAD.U32 R7, RZ, RZ, UR4 ;  /* 0x00000004ff077e24 */ /* 0x000fe2000f8e00ff */
[----:B------:R-:W2:Y:S04]  /*2900*/  SYNCS.PHASECHK.TRANS64.TRYWAIT P0, [UR5+0xc0], R5 ;  /* 0x0000c005ff0075a7 */ /* 0x000ea80008001105 */
[----:B------:R-:W-:Y:S01]  /*2910*/  PRMT R6, R2, 0x654, R7 ;  /* 0x0000065402067816 */ /* 0x000fe20000000007 */
[----:B-1----:R-:W-:Y:S01]  /*2920*/  @!P2 IMAD.MOV.U32 R4, RZ, RZ, 0x10 ;  /* 0x00000010ff04a424 */ /* 0x002fe200078e00ff */
[----:B--2---:R-:W-:Y:S06]  /*2930*/  @!P0 BRA `(.L_x_46) ;  /* 0x0000004c00dc8947 */ /* 0x004fec0003800000 */
.L_x_129:
[----:B------:R-:W-:Y:S01]  /*2940*/  ULEA UR4, UR6, UR37, 0x4 ;  /* 0x0000002506047291 */ /* 0x000fe2000f8e20ff */
[----:B------:R-:W-:Y:S01]  /*2950*/  SEL R3, R6, R3, !P2 ;  /* 0x0000000306037207 */ /* 0x000fe20005000000 */
[----:B------:R-:W-:Y:S01]  /*2960*/  UIADD3 UR5, UPT, UPT, UR5, 0xb0, URZ ;  /* 0x000000b005057890 */ /* 0x000fe2000fffe0ff */
[----:B-1----:R-:W-:Y:S01]  /*2970*/  LEA R0, R11, UR37, 0x3 ;  /* 0x000000250b007c11 */ /* 0x002fe2000f8e18ff */
[----:B------:R-:W-:Y:S01]  /*2980*/  UIADD3 UR4, UPT, UPT, UR4, 0x140, URZ ;  /* 0x0000014004047890 */ /* 0x000fe2000fffe0ff */
[----:B------:R-:W-:Y:S01]  /*2990*/  SHF.L.U32 R5, R10, 0x1f, RZ ;  /* 0x0000001f0a057819 */ /* 0x000fe200000006ff */
[----:B------:R1:W-:Y:S01]  /*29a0*/  @!P2 SYNCS.ARRIVE.TRANS64.RED RZ, [R3+URZ], R4 ;  /* 0x0000000403ffa9a7 */ /* 0x0003e200080004ff */
[----:B------:R-:W-:Y:S01]  /*29b0*/  UIADD3 UR6, UPT, UPT, UR6, 0x1, URZ ;  /* 0x0000000106067890 */ /* 0x000fe2000fffe0ff */
[----:B------:R-:W-:-:S03]  /*29c0*/  VIADD R8, R8, 0x1 ;  /* 0x0000000108087836 */ /* 0x000fc60000000000 */
[----:B------:R-:W-:Y:S02]  /*29d0*/  UISETP.NE.AND UP0, UPT, UR6, 0x2, UPT ;  /* 0x000000020600788c */ /* 0x000fe4000bf05270 */
[----:B------:R-:W-:Y:S06]  /*29e0*/  UGETNEXTWORKID.BROADCAST [UR4], [UR5] ;  /* 0x00000000040073ca */ /* 0x000fec0008000100 */
[----:B------:R-:W-:Y:S01]  /*29f0*/  USEL UR4, URZ, 0x1, UP0 ;  /* 0x00000001ff047887 */ /* 0x000fe20008000000 */
[----:B------:R-:W-:Y:S01]  /*2a00*/  ISETP.NE.AND P0, PT, R8, 0x2, PT ;  /* 0x000000020800780c */ /* 0x000fe20003f05270 */
[----:B------:R-:W-:Y:S01]  /*2a10*/  USEL UR6, UR6, URZ, UP0 ;  /* 0x000000ff06067287 */ /* 0x000fe20008000000 */
[----:B------:R-:W2:Y:S03]  /*2a20*/  SYNCS.PHASECHK.TRANS64.TRYWAIT P1, [R0+URZ+0xb0], R5 ;  /* 0x0000b005000075a7 */ /* 0x000ea600080211ff */
[----:B------:R-:W-:Y:S01]  /*2a30*/  LOP3.LUT R12, R12, UR4, RZ, 0x3c, !PT ;  /* 0x000000040c0c7c12 */ /* 0x000fe2000f8e3cff */
[----:B-12---:R-:W-:Y:S07]  /*2a40*/  @!P1 BRA `(.L_x_47) ;  /* 0x0000004c00b09947 */ /* 0x006fee0003800000 */
.L_x_130:
[C---:B------:R-:W-:Y:S01]  /*2a50*/  LEA R4, R11.reuse, UR37, 0x4 ;  /* 0x000000250b047c11 */ /* 0x040fe2000f8e20ff */
[----:B-1----:R-:W-:Y:S01]  /*2a60*/  VIADD R0, R0, 0xc0 ;  /* 0x000000c000007836 */ /* 0x002fe20000000000 */
[----:B------:R-:W-:Y:S01]  /*2a70*/  SEL R8, R8, RZ, P0 ;  /* 0x000000ff08087207 */ /* 0x000fe20000000000 */
[----:B------:R-:W-:-:S03]  /*2a80*/  VIADD R11, R11, 0x1 ;  /* 0x000000010b0b7836 */ /* 0x000fc60000000000 */
[----:B------:R-:W1:Y:S01]  /*2a90*/  LDS.128 R4, [R4+0x140] ;  /* 0x0001400004047984 */ /* 0x000e620000000c00 */
[----:B------:R-:W-:Y:S02]  /*2aa0*/  PRMT R0, RZ, 0x654, R0 ;  /* 0x00000654ff007816 */ /* 0x000fe40000000000 */
[C---:B------:R-:W-:Y:S01]  /*2ab0*/  ISETP.NE.AND P1, PT, R11.reuse, 0x2, PT ;  /* 0x000000020b00780c */ /* 0x040fe20003f25270 */
[----:B------:R-:W-:Y:S01]  /*2ac0*/  @!PT LDS RZ, [RZ] ;  /* 0x00000000fffff984 */ /* 0x000fe20000000800 */
[----:B------:R-:W-:Y:S01]  /*2ad0*/  @!PT LDS RZ, [RZ] ;  /* 0x00000000fffff984 */ /* 0x000fe20000000800 */
[----:B------:R-:W-:Y:S01]  /*2ae0*/  @!PT LDS RZ, [RZ] ;  /* 0x00000000fffff984 */ /* 0x000fe20000000800 */
[----:B------:R-:W-:Y:S01]  /*2af0*/  @!PT LDS RZ, [RZ] ;  /* 0x00000000fffff984 */ /* 0x000fe20000000800 */
[----:B------:R2:W-:Y:S06]  /*2b00*/  MEMBAR.ALL.CTA ;  /* 0x0000000000007992 */ /* 0x0005ec0000008000 */
[----:B--2---:R-:W2:Y:S01]  /*2b10*/  FENCE.VIEW.ASYNC.S ;  /* 0x00000000000073c6 */ /* 0x004ea20000000000 */
[----:B------:R-:W-:Y:S01]  /*2b20*/  SEL R11, R11, RZ, P1 ;  /* 0x000000ff0b0b7207 */ /* 0x000fe20000800000 */
[----:B--2---:R2:W-:Y:S01]  /*2b30*/  SYNCS.ARRIVE.TRANS64.RED.A1T0 RZ, [R0+URZ], RZ ;  /* 0x000000ff00ff79a7 */ /* 0x0045e200081004ff */
[----:B-1----:R-:W-:-:S02]  /*2b40*/  LOP3.LUT P3, RZ, R6, 0x1, RZ, 0xc0, !PT ;  /* 0x0000000106ff7812 */ /* 0x002fc4000786c0ff */
[----:B------:R-:W-:-:S04]  /*2b50*/  SEL R5, RZ, 0x1, P1 ;  /* 0x00000001ff057807 */ /* 0x000fc80000800000 */
[----:B------:R-:W-:Y:S02]  /*2b60*/  LOP3.LUT R10, R10, R5, RZ, 0x3c, !PT ;  /* 0x000000050a0a7212 */ /* 0x000fe400078e3cff */
[----:B--2---:R-:W-:-:S04]  /*2b70*/  SEL R0, RZ, 0x1, P0 ;  /* 0x00000001ff007807 */ /* 0x004fc80000000000 */
[----:B------:R-:W-:Y:S01]  /*2b80*/  LOP3.LUT R9, R9, R0, RZ, 0x3c, !PT ;  /* 0x0000000009097212 */ /* 0x000fe200078e3cff */
[----:B------:R-:W-:Y:S06]  /*2b90*/  @P3 BRA `(.L_x_48) ;  /* 0xfffffffc002c3947 */ /* 0x000fec000383ffff */
[----:B------:R-:W-:Y:S01]  /*2ba0*/  ULEA UR5, UR6, UR37, 0x3 ;  /* 0x0000002506057291 */ /* 0x000fe2000f8e18ff */
[----:B------:R-:W-:-:S08]  /*2bb0*/  SHF.L.U32 R3, R12, 0x1f, RZ ;  /* 0x0000001f0c037819 */ /* 0x000fd000000006ff */
[----:B------:R-:W1:Y:S02]  /*2bc0*/  SYNCS.PHASECHK.TRANS64 P0, [UR5+0xc0], R3 ;  /* 0x0000c003ff0075a7 */ /* 0x000e640008001005 */
[----:B-1----:R-:W-:Y:S05]  /*2bd0*/  @P0 BRA `(.L_x_49) ;  /* 0x0000000000080947 */ /* 0x002fea0003800000 */
[----:B------:R-:W1:Y:S02]  /*2be0*/  SYNCS.PHASECHK.TRANS64.TRYWAIT P0, [UR5+0xc0], R3 ;  /* 0x0000c003ff0075a7 */ /* 0x000e640008001105 */
[----:B-1----:R-:W-:Y:S05]  /*2bf0*/  @!P0 BRA `(.L_x_50) ;  /* 0x0000004c00588947 */ /* 0x002fea0003800000 */
.L_x_49:
[----:B------:R-:W-:-:S04]  /*2c00*/  UIADD3 UR4, UPT, UPT, UR6, 0x1, URZ ;  /* 0x0000000106047890 */ /* 0x000fc8000fffe0ff */
[----:B------:R-:W-:-:S04]  /*2c10*/  UISETP.NE.AND UP0, UPT, UR4, 0x2, UPT ;  /* 0x000000020400788c */ /* 0x000fc8000bf05270 */
[----:B------:R-:W-:Y:S02]  /*2c20*/  USEL UR7, URZ, 0x1, UP0 ;  /* 0x00000001ff077887 */ /* 0x000fe40008000000 */
[----:B------:R-:W-:-:S04]  /*2c30*/  USEL UR4, UR4, URZ, UP0 ;  /* 0x000000ff04047287 */ /* 0x000fc80008000000 */
[----:B------:R-:W-:Y:S01]  /*2c40*/  ULEA UR4, UR4, UR37, 0x3 ;  /* 0x0000002504047291 */ /* 0x000fe2000f8e18ff */
[----:B-1----:R-:W-:-:S04]  /*2c50*/  LOP3.LUT R3, R12, UR7, RZ, 0x3c, !PT ;  /* 0x000000070c037c12 */ /* 0x002fc8000f8e3cff */
[----:B------:R-:W-:-:S04]  /*2c60*/  SHF.L.U32 R0, R3, 0x1f, RZ ;  /* 0x0000001f03007819 */ /* 0x000fc800000006ff */
[----:B------:R-:W1:Y:S02]  /*2c70*/  SYNCS.PHASECHK.TRANS64 P0, [UR4+0xc0], R0 ;  /* 0x0000c000ff0075a7 */ /* 0x000e640008001004 */
[----:B-1----:R-:W-:Y:S05]  /*2c80*/  @P0 EXIT ;  /* 0x000000000000094d */ /* 0x002fea0003800000 */
[----:B------:R-:W-:Y:S02]  /*2c90*/  SHF.L.U32 R3, R3, 0x1f, RZ ;  /* 0x0000001f03037819 */ /* 0x000fe400000006ff */
[----:B------:R-:W-:-:S07]  /*2ca0*/  MOV R0, UR4 ;  /* 0x0000000400007c02 */ /* 0x000fce0008000f00 */
.L_x_51:
[----:B-1----:R1:W2:Y:S02]  /*2cb0*/  SYNCS.PHASECHK.TRANS64.TRYWAIT P0, [R0+URZ+0xc0], R3 ;  /* 0x0000c003000075a7 */ /* 0x0022a400080011ff */
[----:B--2---:R-:W-:Y:S05]  /*2cc0*/  @!P0 NANOSLEEP.SYNCS 0x989680 ;  /* 0x009896800000895d */ /* 0x004fea0003900000 */
[----:B------:R-:W2:Y:S02]  /*2cd0*/  @!P0 SYNCS.PHASECHK.TRANS64 P0, [R0+URZ+0xc0], R3 ;  /* 0x0000c003000085a7 */ /* 0x000ea400080010ff */
[----:B--2---:R-:W-:Y:S05]  /*2ce0*/  @P0 EXIT ;  /* 0x000000000000094d */ /* 0x004fea0003800000 */
[----:B------:R-:W-:Y:S05]  /*2cf0*/  BRA `(.L_x_51) ;  /* 0xfffffffc00ec7947 */ /* 0x000fea000383ffff */
.L_x_44:
[----:B------:R-:W-:-:S09]  /*2d00*/  UISETP.NE.AND UP1, UPT, UR8, URZ, UPT ;  /* 0x000000ff0800728c */ /* 0x000fd2000bf25270 */
[----:B------:R-:W-:Y:S05]  /*2d10*/  BRA.U UP1, `(.L_x_52) ;  /* 0x0000000d01cc7547 */ /* 0x000fea000b800000 */
[----:B------:R-:W-:Y:S01]  /*2d20*/  UMOV UR4, 0x40 ;  /* 0x0000004000047882 */ /* 0x000fe20000000000 */
[----:B------:R-:W-:Y:S01]  /*2d30*/  NOP ;  /* 0x0000000000007918 */ /* 0x000fe20000000000 */
[----:B------:R-:W-:Y:S01]  /*2d40*/  ULEA UR4, UR37, UR4, 0x18 ;  /* 0x0000000425047291 */ /* 0x000fe2000f8ec0ff */
[----:B------:R-:W-:Y:S02]  /*2d50*/  UMOV UR5, 0x400 ;  /* 0x0000040000057882 */ /* 0x000fe40000000000 */
[----:B------:R-:W-:-:S06]  /*2d60*/  ULEA UR37, UR37, UR5, 0x18 ;  /* 0x0000000525257291 */ /* 0x000fcc000f8ec0ff */
[----:B------:R-:W1:Y:S02]  /*2d70*/  LDS.U8 R0, [UR4+0x1c] ;  /* 0x00001c04ff007984 */ /* 0x000e640008000000 */
[----:B-1----:R-:W-:-:S13]  /*2d80*/  ISETP.NE.AND P0, PT, R0, RZ, PT ;  /* 0x000000ff0000720c */ /* 0x002fda0003f05270 */
[----:B------:R-:W-:Y:S05]  /*2d90*/  @P0 BRA `(.L_x_53) ;  /* 0x0000000000580947 */ /* 0x000fea0003800000 */
[----:B------:R-:W-:-:S13]  /*2da0*/  ELECT P0, URZ, PT ;  /* 0x0000000000ff782f */ /* 0x000fda0003800000 */
[----:B------:R-:W-:Y:S05]  /*2db0*/  @!P0 BRA `(.L_x_54) ;  /* 0x0000000000608947 */ /* 0x000fea0003800000 */
[----:B------:R-:W-:Y:S01]  /*2dc0*/  UMOV UR5, 0x10 ;  /* 0x0000001000057882 */ /* 0x000fe20000000000 */
[----:B------:R-:W-:Y:S01]  /*2dd0*/  HFMA2 R0, -RZ, RZ, 0, 5.9604644775390625e-08 ;  /* 0x00000001ff007431 */ /* 0x000fe200000001ff */
[----:B------:R-:W-:-:S03]  /*2de0*/  MOV R2, 0xffff ;  /* 0x0000ffff00027802 */ /* 0x000fc60000000f00 */
[----:B------:R-:W-:Y:S04]  /*2df0*/  DEPBAR.LE SB1, 0x36 ;  /* 0x00009d800000791a */ /* 0x000fe80000000000 */
[----:B------:R-:W1:Y:S02]  /*2e00*/  UTCATOMSWS.FIND_AND_SET.ALIGN UP0, UR5, UR5 ;  /* 0x00000005000575e3 */ /* 0x000e640008000800 */
[----:B-1----:R-:W-:Y:S01]  /*2e10*/  MOV R3, UR5 ;  /* 0x0000000500037c02 */ /* 0x002fe20008000f00 */
[----:B------:R-:W-:Y:S06]  /*2e20*/  BRA.U UP0, `(.L_x_55) ;  /* 0x0000000100187547 */ /* 0x000fec000b800000 */
.L_x_56:
[----:B------:R-:W-:Y:S05]  /*2e30*/  NANOSLEEP 0x64 ;  /* 0x000000640000795d */ /* 0x000fea0003800000 */
[----:B------:R-:W-:-:S05]  /*2e40*/  UMOV UR5, 0x10 ;  /* 0x0000001000057882 */ /* 0x000fca0000000000 */
[----:B------:R-:W-:Y:S04]  /*2e50*/  DEPBAR.LE SB1, 0x36 ;  /* 0x00009d800000791a */ /* 0x000fe80000000000 */
[----:B------:R-:W1:Y:S02]  /*2e60*/  UTCATOMSWS.FIND_AND_SET.ALIGN UP0, UR5, UR5 ;  /* 0x00000005000575e3 */ /* 0x000e640008000800 */
[----:B-1----:R-:W-:Y:S01]  /*2e70*/  MOV R3, UR5 ;  /* 0x0000000500037c02 */ /* 0x002fe20008000f00 */
[----:B------:R-:W-:Y:S05]  /*2e80*/  BRA.U !UP0, `(.L_x_56) ;  /* 0xfffffffd08e87547 */ /* 0x000fea000b83ffff */
.L_x_55:
[-C--:B------:R-:W-:Y:S02]  /*2e90*/  SHF.L.U32 R2, R2, R3.reuse, RZ ;  /* 0x0000000302027219 */ /* 0x080fe400000006ff */
[----:B------:R-:W-:Y:S01]  /*2ea0*/  SHF.L.U32 R0, R0, R3, RZ ;  /* 0x0000000300007219 */ /* 0x000fe200000006ff */
[----:B------:R-:W-:Y:S02]  /*2eb0*/  IMAD.SHL.U32 R3, R3, 0x20, RZ ;  /* 0x0000002003037824 */ /* 0x000fe400078e00ff */
[----:B------:R1:W-:Y:S04]  /*2ec0*/  ATOMS.OR RZ, [UR4+0x14], R2 ;  /* 0x00001402ffff798c */ /* 0x0003e8000b000004 */
[----:B------:R1:W-:Y:S04]  /*2ed0*/  ATOMS.OR RZ, [UR4+0x18], R0 ;  /* 0x00001800ffff798c */ /* 0x0003e8000b000004 */
[----:B------:R1:W-:Y:S01]  /*2ee0*/  STS [UR37+0x160], R3 ;  /* 0x00016003ff007988 */ /* 0x0003e20008000825 */
[----:B------:R-:W-:Y:S05]  /*2ef0*/  BRA `(.L_x_54) ;  /* 0x0000000000107947 */ /* 0x000fea0003800000 */
.L_x_53:
[----:B------:R-:W-:Y:S02]  /*2f00*/  MOV R0, 0xffffffff ;  /* 0xffffffff00007802 */ /* 0x000fe40000000f00 */
[----:B------:R-:W-:-:S03]  /*2f10*/  MOV R2, 0x2f40 ;  /* 0x00002f4000027802 */ /* 0x000fc60000000f00 */
[----:B------:R1:W-:Y:S04]  /*2f20*/  STS [UR37+0x160], R0 ;  /* 0x00016000ff007988 */ /* 0x0003e80008000825 */
[----:B-1-3-5:R-:W-:Y:S05]  /*2f30*/  CALL.REL.NOINC `($__internal_1_$__cuda_sm10x_tcgen05_guardrail_trap_phase_invalid_during_alloc) ;  /* 0x0000005000147944 */ /* 0x02afea0003c00000 */
.L_x_54:
[----:B------:R-:W-:Y:S05]  /*2f40*/  WARPSYNC.ALL ;  /* 0x0000000000007948 */ /* 0x000fea0003800000 */
[----:B------:R-:W2:Y:S01]  /*2f50*/  S2UR UR5, SR_CgaCtaId ;  /* 0x00000000000579c3 */ /* 0x000ea20000008800 */
[----:B------:R-:W-:Y:S01]  /*2f60*/  UMOV UR4, 0x400 ;  /* 0x0000040000047882 */ /* 0x000fe20000000000 */
[----:B------:R-:W-:-:S06]  /*2f70*/  NOP ;  /* 0x0000000000007918 */ /* 0x000fcc0000000000 */
[----:B------:R-:W-:Y:S06]  /*2f80*/  BAR.ARV 0x6, 0xa0 ;  /* 0x0182800000007b1d */ /* 0x000fec0000002000 */
[----:B------:R-:W4:Y:S01]  /*2f90*/  LDCU UR7, c[0x0][0x38c] ;  /* 0x00007180ff0777ac */ /* 0x000f220008000800 */
[----:B------:R-:W-:Y:S01]  /*2fa0*/  IMAD.MOV.U32 R11, RZ, RZ, 0x1 ;  /* 0x00000001ff0b7424 */ /* 0x000fe200078e00ff */
[----:B------:R-:W-:Y:S01]  /*2fb0*/  CS2R R8, SRZ ;  /* 0x0000000000087805 */ /* 0x000fe2000001ff00 */
[----:B------:R-:W-:Y:S01]  /*2fc0*/  IMAD.MOV.U32 R10, RZ, RZ, RZ ;  /* 0x000000ffff0a7224 */ /* 0x000fe200078e00ff */
[----:B------:R-:W3:Y:S01]  /*2fd0*/  LDCU UR6, c[0x0][0x38c] ;  /* 0x00007180ff0677ac */ /* 0x000ee20008000800 */
[----:B------:R-:W-:Y:S01]  /*2fe0*/  UMOV UR15, URZ ;  /* 0x000000ff000f7c82 */ /* 0x000fe20008000000 */
[----:B------:R-:W-:Y:S01]  /*2ff0*/  UMOV UR14, URZ ;  /* 0x000000ff000e7c82 */ /* 0x000fe20008000000 */
[----:B--2---:R-:W-:Y:S01]  /*3000*/  ULEA UR5, UR5, UR4, 0x18 ;  /* 0x0000000405057291 */ /* 0x004fe2000f8ec0ff */
[----:B------:R-:W-:Y:S01]  /*3010*/  UMOV UR24, 0x0 ;  /* 0x0000000000187882 */ /* 0x000fe20000000000 */
[----:B------:R-:W-:-:S02]  /*3020*/  UMOV UR25, 0x4200490 ;  /* 0x0420049000197882 */ /* 0x000fc40000000000 */
[----:B------:R-:W-:Y:S02]  /*3030*/  UIADD3 UR10, UPT, UPT, UR5, 0x4400, URZ ;  /* 0x00004400050a7890 */ /* 0x000fe4000fffe0ff */
[----:B------:R-:W-:Y:S02]  /*3040*/  UIADD3 UR11, UPT, UPT, UR5, 0x14400, URZ ;  /* 0x00014400050b7890 */ /* 0x000fe4000fffe0ff */
[----:B----4-:R-:W-:Y:S01]  /*3050*/  UIADD3 UR7, UPT, UPT, UR7, 0x7f, URZ ;  /* 0x0000007f07077890 */ /* 0x010fe2000fffe0ff */
[----:B-1----:R-:W1:Y:S01]  /*3060*/  LDS R0, [UR5+0x160] ;  /* 0x00016005ff007984 */ /* 0x002e620008000800 */
[----:B------:R-:W-:Y:S02]  /*3070*/  USHF.R.U32.HI UR10, URZ, 0x4, UR10 ;  /* 0x00000004ff0a7899 */ /* 0x000fe4000801160a */
[----:B------:R-:W-:Y:S02]  /*3080*/  USHF.R.S32.HI UR4, URZ, 0x1f, UR7 ;  /* 0x0000001fff047899 */ /* 0x000fe40008011407 */
[----:B------:R-:W-:-:S02]  /*3090*/  USHF.R.U32.HI UR11, URZ, 0x4, UR11 ;  /* 0x00000004ff0b7899 */ /* 0x000fc4000801160b */
[----:B------:R-:W-:Y:S02]  /*30a0*/  ULEA.HI UR4, UR4, UR7, URZ, 0x7 ;  /* 0x0000000704047291 */ /* 0x000fe4000f8f38ff */
[----:B------:R-:W-:Y:S02]  /*30b0*/  ULOP3.LUT UR10, UR10, 0x3fff, URZ, 0xc0, !UPT ;  /* 0x00003fff0a0a7892 */ /* 0x000fe4000f8ec0ff */
[----:B------:R-:W-:Y:S02]  /*30c0*/  USHF.R.S32.HI UR4, URZ, 0x7, UR4 ;  /* 0x00000007ff047899 */ /* 0x000fe40008011404 */
[----:B------:R-:W-:Y:S02]  /*30d0*/  ULOP3.LUT UR11, UR11, 0x3fff, URZ, 0xc0, !UPT ;  /* 0x00003fff0b0b7892 */ /* 0x000fe4000f8ec0ff */
[----:B------:R-:W-:Y:S01]  /*30e0*/  UISETP.LT.AND UP0, UPT, UR4, 0x1, UPT ;  /* 0x000000010400788c */ /* 0x000fe2000bf01270 */
[----:B------:R-:W-:Y:S01]  /*30f0*/  UMOV UR22, 0x0 ;  /* 0x0000000000167882 */ /* 0x000fe20000000000 */
[----:B------:R-:W-:-:S02]  /*3100*/  UMOV UR23, 0x4200490 ;  /* 0x0420049000177882 */ /* 0x000fc40000000000 */
[----:B------:R-:W-:Y:S02]  /*3110*/  USEL UR9, UR4, 0x1, !UP0 ;  /* 0x0000000104097887 */ /* 0x000fe4000c000000 */
[----:B------:R-:W-:Y:S02]  /*3120*/  ULOP3.LUT UR10, UR10, 0x10000, URZ, 0xfc, !UPT ;  /* 0x000100000a0a7892 */ /* 0x000fe4000f8efcff */
[----:B------:R-:W-:Y:S02]  /*3130*/  ULOP3.LUT UR11, UR11, 0x10000, URZ, 0xfc, !UPT ;  /* 0x000100000b0b7892 */ /* 0x000fe4000f8efcff */
[----:B------:R-:W-:Y:S02]  /*3140*/  UIADD3 UR9, UPT, UPT, -UR9, URZ, URZ ;  /* 0x000000ff09097290 */ /* 0x000fe4000fffe1ff */
[----:B---3--:R-:W-:Y:S01]  /*3150*/  UISETP.GE.AND UP3, UPT, UR6, 0x1, UPT ;  /* 0x000000010600788c */ /* 0x008fe2000bf66270 */
[----:B------:R-:W-:Y:S01]  /*3160*/  UMOV UR20, 0x0 ;  /* 0x0000000000147882 */ /* 0x000fe20000000000 */
[----:B------:R-:W-:Y:S01]  /*3170*/  UMOV UR21, 0x4200490 ;  /* 0x0420049000157882 */ /* 0x000fe20000000000 */
[----:B------:R-:W-:Y:S01]  /*3180*/  UMOV UR18, 0x0 ;  /* 0x0000000000127882 */ /* 0x000fe20000000000 */
[----:B------:R-:W-:Y:S01]  /*3190*/  UMOV UR19, 0x4200490 ;  /* 0x0420049000137882 */ /* 0x000fe20000000000 */
[----:B-1----:R-:W-:-:S15]  /*31a0*/  R2UR UR16, R0 ;  /* 0x00000000001072ca */ /* 0x002fde00000e0000 */
.L_x_63:
[----:B------:R-:W-:Y:S02]  /*31b0*/  LEA R0, R10, UR5, 0x3 ;  /* 0x000000050a007c11 */ /* 0x000fe4000f8e18ff */
[----:B------:R-:W-:Y:S02]  /*31c0*/  SHF.L.U32 R5, R9, 0x1f, RZ ;  /* 0x0000001f09057819 */ /* 0x000fe400000006ff */
[----:B------:R-:W-:Y:S01]  /*31d0*/  PLOP3.LUT P0, PT, PT, PT, UP3, 0x80, 0x8 ;  /* 0x000000000008781c */ /* 0x000fe20003f0f038 */
[----:B------:R-:W-:Y:S01]  /*31e0*/  VIADD R3, R0, 0xc0 ;  /* 0x000000c000037836 */ /* 0x000fe20000000000 */
[----:B-1----:R-:W1:Y:S02]  /*31f0*/  SYNCS.PHASECHK.TRANS64.TRYWAIT P1, [R0+URZ+0xb0], R5 ;  /* 0x0000b005000075a7 */ /* 0x002e6400080211ff */
[----:B-1-3--:R-:W-:Y:S09]  /*3200*/  @!P1 BRA `(.L_x_57) ;  /* 0x0000004400ec9947 */ /* 0x00aff20003800000 */
.L_x_132:
[----:B------:R-:W-:Y:S01]  /*3210*/  LEA R4, R10, UR5, 0x4 ;  /* 0x000000050a047c11 */ /* 0x000fe2000f8e20ff */
[----:B------:R-:W-:Y:S01]  /*3220*/  @UP3 ULEA UR6, UR14, UR5, 0x3 ;  /* 0x000000050e063291 */ /* 0x000fe2000f8e18ff */
[----:B------:R-:W-:Y:S01]  /*3230*/  PLOP3.LUT P2, PT, PT, PT, PT, 0x80, 0x8 ;  /* 0x000000000008781c */ /* 0x000fe20003f4f070 */
[----:B------:R-:W-:Y:S01]  /*3240*/  ULEA UR7, UR15, UR5, 0x3 ;  /* 0x000000050f077291 */ /* 0x000fe2000f8e18ff */
[----:B------:R-:W-:Y:S02]  /*3250*/  PRMT R3, RZ, 0x654, R3 ;  /* 0x00000654ff037816 */ /* 0x000fe40000000003 */
[----:B-1----:R-:W1:Y:S01]  /*3260*/  LDS.128 R4, [R4+0x140] ;  /* 0x0001400004047984 */ /* 0x002e620000000c00 */
[----:B------:R-:W-:Y:S02]  /*3270*/  @P0 SHF.L.U32 R2, R8, 0x1f, RZ ;  /* 0x0000001f08020819 */ /* 0x000fe400000006ff */
[----:B------:R-:W-:Y:S01]  /*3280*/  SHF.L.U32 R0, R11, 0x1f, RZ ;  /* 0x0000001f0b007819 */ /* 0x000fe200000006ff */
[----:B------:R-:W-:Y:S01]  /*3290*/  @!PT LDS RZ, [RZ] ;  /* 0x00000000fffff984 */ /* 0x000fe20000000800 */
[----:B------:R-:W-:Y:S01]  /*32a0*/  @!PT LDS RZ, [RZ] ;  /* 0x00000000fffff984 */ /* 0x000fe20000000800 */
[----:B------:R-:W-:Y:S01]  /*32b0*/  @!PT LDS RZ, [RZ] ;  /* 0x00000000fffff984 */ /* 0x000fe20000000800 */
[----:B------:R-:W-:Y:S01]  /*32c0*/  @!PT LDS RZ, [RZ] ;  /* 0x00000000fffff984 */ /* 0x000fe20000000800 */
[----:B------:R2:W-:Y:S06]  /*32d0*/  MEMBAR.ALL.CTA ;  /* 0x0000000000007992 */ /* 0x0005ec0000008000 */
[----:B--2---:R-:W2:Y:S02]  /*32e0*/  FENCE.VIEW.ASYNC.S ;  /* 0x00000000000073c6 */ /* 0x004ea40000000000 */
[----:B--2---:R2:W-:Y:S01]  /*32f0*/  SYNCS.ARRIVE.TRANS64.RED.A1T0 RZ, [R3+URZ], RZ ;  /* 0x000000ff03ff79a7 */ /* 0x0045e200081004ff */
[----:B------:R2:W3:Y:S01]  /*3300*/  @P0 SYNCS.PHASECHK.TRANS64.TRYWAIT P2, [UR6], R2 ;  /* 0x00000002ff0005a7 */ /* 0x0004e20008041106 */
[----:B------:R-:W-:Y:S01]  /*3310*/  ULEA.HI UR6, UR15, UR15, URZ, 0x1 ;  /* 0x0000000f0f067291 */ /* 0x000fe2000f8f08ff */
[----:B-1----:R-:W-:-:S03]  /*3320*/  LOP3.LUT P1, RZ, R6, 0x1, RZ, 0xc0, !PT ;  /* 0x0000000106ff7812 */ /* 0x002fc6000782c0ff */
[----:B------:R-:W-:Y:S02]  /*3330*/  USHF.L.U32 UR8, UR6, 0x6, URZ ;  /* 0x0000000606087899 */ /* 0x000fe400080006ff */
[----:B------:R-:W-:Y:S02]  /*3340*/  ULOP3.LUT UR6, UR6, 0xffe, URZ, 0xc0, !UPT ;  /* 0x00000ffe06067892 */ /* 0x000fe4000f8ec0ff */
[----:B------:R-:W-:Y:S02]  /*3350*/  ULOP3.LUT UR8, UR8, 0xffffff80, URZ, 0xc0, !UPT ;  /* 0xffffff8008087892 */ /* 0x000fe4000f8ec0ff */
[----:B------:R-:W-:Y:S02]  /*3360*/  UIADD3 UR6, UPT, UPT, -UR6, UR15, URZ ;  /* 0x0000000f06067290 */ /* 0x000fe4000fffe1ff */
[----:B------:R-:W-:Y:S01]  /*3370*/  UIADD3 UR8, UPT, UPT, UR16, UR8, URZ ;  /* 0x0000000810087290 */ /* 0x000fe2000fffe0ff */
[----:B------:R-:W1:Y:S03]  /*3380*/  SYNCS.PHASECHK.TRANS64.TRYWAIT P0, [UR7+0xf0], R0 ;  /* 0x0000f000ff0075a7 */ /* 0x000e660008001107 */
[----:B------:R-:W-:Y:S01]  /*3390*/  ULEA UR8, UR6, UR8, 0x14 ;  /* 0x0000000806087291 */ /* 0x000fe2000f8ea0ff */
[----:B-123--:R-:W-:Y:S11]  /*33a0*/  @!P0 BRA `(.L_x_58) ;  /* 0x0000004400988947 */ /* 0x00eff60003800000 */
.L_x_134:
[----:B------:R-:W-:Y:S01]  /*33b0*/  IADD3 R10, PT, PT, R10, 0x1, RZ ;  /* 0x000000010a0a7810 */ /* 0x000fe20007ffe0ff */
[----:B------:R-:W-:Y:S06]  /*33c0*/  BRA.U !UP3, `(.L_x_59) ;  /* 0x000000010bc07547 */ /* 0x000fec000b800000 */
[----:B------:R-:W-:Y:S01]  /*33d0*/  UPLOP3.LUT UP4, UPT, UPT, UPT, UPT, 0x40, 0x4 ;  /* 0x000000000004789c */ /* 0x000fe20003f8e870 */
[----:B------:R-:W-:Y:S01]  /*33e0*/  UMOV UR13, UR9 ;  /* 0x00000009000d7c82 */ /* 0x000fe20008000000 */
[----:B------:R-:W-:Y:S01]  /*33f0*/  UMOV UR12, UR4 ;  /* 0x00000004000c7c82 */ /* 0x000fe20008000000 */
[----:B------:R-:W-:-:S08]  /*3400*/  UMOV UR17, UR14 ;  /* 0x0000000e00117c82 */ /* 0x000fd00008000000 */
.L_x_62:
[----:B------:R-:W-:Y:S02]  /*3410*/  UIADD3 UR13, UPT, UPT, UR13, 0x1, URZ ;  /* 0x000000010d0d7890 */ /* 0x000fe4000fffe0ff */
[----:B--2---:R-:W-:Y:S02]  /*3420*/  ULEA UR6, UR17, UR5, 0x3 ;  /* 0x0000000511067291 */ /* 0x004fe4000f8e18ff */
[----:B------:R-:W-:Y:S01]  /*3430*/  UISETP.NE.AND UP0, UPT, UR13, URZ, UPT ;  /* 0x000000ff0d00728c */ /* 0x000fe2000bf05270 */
[----:B---3--:R-:W-:Y:S10]  /*3440*/  @P2 BRA `(.L_x_60) ;  /* 0x00000000000c2947 */ /* 0x008ff40003800000 */
[----:B-1----:R-:W-:Y:S04]  /*3450*/  SHF.L.U32 R3, R8, 0x1f, RZ ;  /* 0x0000001f08037819 */ /* 0x002fe800000006ff */
[----:B------:R-:W1:Y:S02]  /*3460*/  SYNCS.PHASECHK.TRANS64.TRYWAIT P0, [UR6], R3 ;  /* 0x00000003ff0075a7 */ /* 0x000e640008001106 */
[----:B-1----:R-:W-:Y:S05]  /*3470*/  @!P0 BRA `(.L_x_61) ;  /* 0x00000044007c8947 */ /* 0x002fea0003800000 */
.L_x_60:
[----:B------:R-:W-:Y:S01]  /*3480*/  UISETP.NE.AND UP1, UPT, UR12, 0x1, UPT ;  /* 0x000000010c00788c */ /* 0x000fe2000bf25270 */
[----:B------:R-:W-:Y:S01]  /*3490*/  PLOP3.LUT P2, PT, PT, PT, PT, 0x80, 0x8 ;  /* 0x000000000008781c */ /* 0x000fe20003f4f070 */
[----:B------:R-:W-:Y:S02]  /*34a0*/  UIADD3 UR14, UPT, UPT, UR17, 0x1, URZ ;  /* 0x00000001110e7890 */ /* 0x000fe4000fffe0ff */
[----:B------:R-:W-:Y:S02]  /*34b0*/  ULEA UR28, UR17, UR11, 0xa ;  /* 0x0000000b111c7291 */ /* 0x000fe4000f8e50ff */
[----:B------:R-:W-:Y:S01]  /*34c0*/  UISETP.NE.AND UP2, UPT, UR14, 0x8, UPT ;  /* 0x000000080e00788c */ /* 0x000fe2000bf45270 */
[----:B------:R-:W-:Y:S01]  /*34d0*/  PLOP3.LUT P0, PT, PT, PT, UP1, 0x80, 0x8 ;  /* 0x000000000008781c */ /* 0x000fe20003f0f018 */
[----:B------:R-:W-:Y:S02]  /*34e0*/  UIADD3 UR40, UPT, UPT, UR28, 0x2, URZ ;  /* 0x000000021c287890 */ /* 0x000fe4000fffe0ff */
[----:B------:R-:W-:Y:S02]  /*34f0*/  USEL UR27, URZ, 0x1, UP2 ;  /* 0x00000001ff1b7887 */ /* 0x000fe40009000000 */
[----:B------:R-:W-:Y:S02]  /*3500*/  USEL UR14, UR14, URZ, UP2 ;  /* 0x000000ff0e0e7287 */ /* 0x000fe40009000000 */
[----:B------:R-:W-:Y:S02]  /*3510*/  UIADD3 UR36, UPT, UPT, UR28, 0x4, URZ ;  /* 0x000000041c247890 */ /* 0x000fe4000fffe0ff */
[----:B------:R-:W-:Y:S01]  /*3520*/  @UP1 ULEA UR26, UR14, UR5, 0x3 ;  /* 0x000000050e1a1291 */ /* 0x000fe2000f8e18ff */
[----:B------:R-:W-:Y:S01]  /*3530*/  LOP3.LUT R8, R8, UR27, RZ, 0x3c, !PT ;  /* 0x0000001b08087c12 */ /* 0x000fe2000f8e3cff */
[----:B------:R-:W-:Y:S02]  /*3540*/  UIADD3 UR32, UPT, UPT, UR28, 0x6, URZ ;  /* 0x000000061c207890 */ /* 0x000fe4000fffe0ff */
[----:B------:R-:W-:Y:S01]  /*3550*/  UIADD3 UR6, UPT, UPT, UR6, 0x40, URZ ;  /* 0x0000004006067890 */ /* 0x000fe2000fffe0ff */
[----:B-1----:R-:W-:Y:S01]  /*3560*/  @P0 SHF.L.U32 R0, R8, 0x1f, RZ ;  /* 0x0000001f08000819 */ /* 0x002fe200000006ff */
[----:B------:R-:W-:Y:S01]  /*3570*/  UIADD3 UR12, UPT, UPT, UR12, -0x1, URZ ;  /* 0xffffffff0c0c7890 */ /* 0x000fe2000fffe0ff */
[----:B------:R-:W-:Y:S02]  /*3580*/  UMOV UR29, 0x40004040 ;  /* 0x40004040001d7882 */ /* 0x000fe40000000000 */
[----:B------:R2:W3:Y:S01]  /*3590*/  @P0 SYNCS.PHASECHK.TRANS64.TRYWAIT P2, [UR26], R0 ;  /* 0x00000000ff0005a7 */ /* 0x0004e2000804111a */
[----:B------:R-:W-:Y:S01]  /*35a0*/  ULEA UR26, UR17, UR10, 0x9 ;  /* 0x0000000a111a7291 */ /* 0x000fe2000f8e48ff */
[----:B------:R-:W-:Y:S01]  /*35b0*/  UMOV UR27, 0x40004040 ;  /* 0x40004040001b7882 */ /* 0x000fe20000000000 */
[----:B------:R-:W-:Y:S02]  /*35c0*/  UMOV UR41, 0x40004040 ;  /* 0x4000404000297882 */ /* 0x000fe40000000000 */
[----:B------:R-:W-:Y:S02]  /*35d0*/  UIADD3 UR38, UPT, UPT, UR26, 0x2, URZ ;  /* 0x000000021a267890 */ /* 0x000fe4000fffe0ff */
[----:B------:R-:W-:Y:S02]  /*35e0*/  UIADD3 UR34, UPT, UPT, UR26, 0x4, URZ ;  /* 0x000000041a227890 */ /* 0x000fe4000fffe0ff */
[----:B------:R-:W-:Y:S01]  /*35f0*/  UIADD3 UR30, UPT, UPT, UR26, 0x6, URZ ;  /* 0x000000061a1e7890 */ /* 0x000fe2000fffe0ff */
[----:B------:R2:W-:Y:S01]  /*3600*/  UTCQMMA gdesc[UR26], gdesc[UR28], tmem[UR8], tmem[UR24], idesc[UR25], UP4 ;  /* 0x00ff181c1a0075ea */ /* 0x0005e2000a000308 */
[----:B------:R-:W-:Y:S01]  /*3610*/  UPLOP3.LUT UP4, UPT, UPT, UPT, UPT, 0x80, 0x8 ;  /* 0x000000000008789c */ /* 0x000fe20003f8f070 */
[----:B------:R-:W-:Y:S01]  /*3620*/  UMOV UR39, 0x40004040 ;  /* 0x4000404000277882 */ /* 0x000fe20000000000 */
[----:B------:R-:W-:Y:S01]  /*3630*/  UMOV UR37, 0x40004040 ;  /* 0x4000404000257882 */ /* 0x000fe20000000000 */
[----:B------:R2:W-:Y:S01]  /*3640*/  UTCQMMA gdesc[UR38], gdesc[UR40], tmem[UR8], tmem[UR22], idesc[UR23], UPT ;  /* 0x00ff1628260075ea */ /* 0x0005e2000b800308 */
[----:B------:R-:W-:Y:S01]  /*3650*/  UMOV UR35, 0x40004040 ;  /* 0x4000404000237882 */ /* 0x000fe20000000000 */
[----:B------:R-:W-:Y:S01]  /*3660*/  UMOV UR33, 0x40004040 ;  /* 0x4000404000217882 */ /* 0x000fe20000000000 */
[----:B------:R-:W-:Y:S01]  /*3670*/  UMOV UR31, 0x40004040 ;  /* 0x40004040001f7882 */ /* 0x000fe20000000000 */
[----:B------:R2:W-:Y:S01]  /*3680*/  UTCQMMA gdesc[UR34], gdesc[UR36], tmem[UR8], tmem[UR20], idesc[UR21], UPT ;  /* 0x00ff1424220075ea */ /* 0x0005e2000b800308 */
[----:B------:R2:W-:Y:S01]  /*3690*/  UTCQMMA gdesc[UR30], gdesc[UR32], tmem[UR8], tmem[UR18], idesc[UR19], UPT ;  /* 0x00ff12201e0075ea */ /* 0x0005e2000b800308 */
[----:B------:R2:W-:Y:S01]  /*36a0*/  UTCBAR [UR6], URZ ;  /* 0x000000ff060073e9 */ /* 0x0005e200080000ff */
[----:B------:R-:W-:Y:S01]  /*36b0*/  UMOV UR17, UR14 ;  /* 0x0000000e00117c82 */ /* 0x000fe20008000000 */
[----:B------:R-:W-:Y:S05]  /*36c0*/  BRA.U UP0, `(.L_x_62) ;  /* 0xfffffffd00507547 */ /* 0x000fea000b83ffff */
.L_x_59:
[----:B------:R-:W-:Y:S01]  /*36d0*/  UIADD3 UR15, UPT, UPT, UR15, 0x1, URZ ;  /* 0x000000010f0f7890 */ /* 0x000fe2000fffe0ff */
[C---:B------:R-:W-:Y:S01]  /*36e0*/  ISETP.NE.AND P0, PT, R10.reuse, 0x2, PT ;  /* 0x000000020a00780c */ /* 0x040fe20003f05270 */
[----:B------:R-:W-:Y:S02]  /*36f0*/  UIADD3 UR7, UPT, UPT, UR7, 0xd0, URZ ;  /* 0x000000d007077890 */ /* 0x000fe4000fffe0ff */
[----:B------:R-:W-:Y:S01]  /*3700*/  UISETP.NE.AND UP0, UPT, UR15, 0x4, UPT ;  /* 0x000000040f00788c */ /* 0x000fe2000bf05270 */
[----:B-12---:R-:W-:Y:S02]  /*3710*/  SEL R0, RZ, 0x1, P0 ;  /* 0x00000001ff007807 */ /* 0x006fe40000000000 */
[----:B------:R-:W-:Y:S01]  /*3720*/  SEL R10, R10, RZ, P0 ;  /* 0x000000ff0a0a7207 */ /* 0x000fe20000000000 */
[----:B------:R-:W-:Y:S01]  /*3730*/  USEL UR6, URZ, 0x1, UP0 ;  /* 0x00000001ff067887 */ /* 0x000fe20008000000 */
[----:B------:R-:W-:Y:S01]  /*3740*/  LOP3.LUT R9, R9, R0, RZ, 0x3c, !PT ;  /* 0x0000000009097212 */ /* 0x000fe200078e3cff */
[----:B------:R-:W-:Y:S01]  /*3750*/  USEL UR15, UR15, URZ, UP0 ;  /* 0x000000ff0f0f7287 */ /* 0x000fe20008000000 */
[----:B------:R1:W-:Y:S03]  /*3760*/  UTCBAR [UR7], URZ ;  /* 0x000000ff070073e9 */ /* 0x0003e600080000ff */
[----:B------:R-:W-:Y:S01]  /*3770*/  LOP3.LUT R11, R11, UR6, RZ, 0x3c, !PT ;  /* 0x000000060b0b7c12 */ /* 0x000fe2000f8e3cff */
[----:B------:R-:W-:Y:S07]  /*3780*/  @P1 BRA `(.L_x_63) ;  /* 0xfffffff800881947 */ /* 0x000fee000383ffff */
[----:B------:R-:W2:Y:S01]  /*3790*/  S2UR UR4, SR_CgaCtaId ;  /* 0x00000000000479c3 */ /* 0x000ea20000008800 */
[----:B------:R-:W-:Y:S01]  /*37a0*/  ELECT P0, URZ, PT ;  /* 0x0000000000ff782f */ /* 0x000fe20003800000 */
[----:B------:R-:W-:Y:S01]  /*37b0*/  IMAD.MOV.U32 R0, RZ, RZ, 0x1 ;  /* 0x00000001ff007424 */ /* 0x000fe200078e00ff */
[----:B------:R-:W-:Y:S01]  /*37c0*/  UIADD3 UR5, UPT, UPT, UR5, 0xf0, URZ ;  /* 0x000000f005057890 */ /* 0x000fe2000fffe0ff */
[----:B------:R-:W-:Y:S01]  /*37d0*/  SHF.L.U32 R3, R11, 0x1f, RZ ;  /* 0x0000001f0b037819 */ /* 0x000fe200000006ff */
[----:B------:R-:W-:-:S03]  /*37e0*/  UMOV UR6, 0x40 ;  /* 0x0000004000067882 */ /* 0x000fc60000000000 */
[----:B------:R-:W-:Y:S01]  /*37f0*/  UVIRTCOUNT.DEALLOC.SMPOOL 0x80 ;  /* 0x000000800000784c */ /* 0x000fe20000000000 */
[----:B--2---:R-:W-:Y:S02]  /*3800*/  ULEA UR4, UR4, UR6, 0x18 ;  /* 0x0000000604047291 */ /* 0x004fe4000f8ec0ff */
[----:B------:R-:W-:-:S07]  /*3810*/  ULEA UR6, UR15, UR5, 0x3 ;  /* 0x000000050f067291 */ /* 0x000fce000f8e18ff */
[----:B------:R2:W-:Y:S02]  /*3820*/  @P0 STS.U8 [UR4+0x1c], R0 ;  /* 0x00001c00ff000988 */ /* 0x0005e40008000004 */
[----:B------:R-:W4:Y:S02]  /*3830*/  SYNCS.PHASECHK.TRANS64.TRYWAIT P0, [UR6], R3 ;  /* 0x00000003ff0075a7 */ /* 0x000f240008001106 */
[----:B--2-4-:R-:W-:Y:S05]  /*3840*/  @!P0 BRA `(.L_x_64) ;  /* 0x0000004000a08947 */ /* 0x014fea0003800000 */
.L_x_137:
[----:B-1----:R-:W-:-:S04]  /*3850*/  UIADD3 UR7, UPT, UPT, UR15, 0x1, URZ ;  /* 0x000000010f077890 */ /* 0x002fc8000fffe0ff */
[----:B------:R-:W-:-:S04]  /*3860*/  UISETP.NE.AND UP0, UPT, UR7, 0x4, UPT ;  /* 0x000000040700788c */ /* 0x000fc8000bf05270 */
[----:B------:R-:W-:Y:S02]  /*3870*/  USEL UR8, URZ, 0x1, UP0 ;  /* 0x00000001ff087887 */ /* 0x000fe40008000000 */
[----:B------:R-:W-:-:S04]  /*3880*/  USEL UR7, UR7, URZ, UP0 ;  /* 0x000000ff07077287 */ /* 0x000fc80008000000 */
[----:B------:R-:W-:Y:S01]  /*3890*/  ULEA UR6, UR7, UR5, 0x3 ;  /* 0x0000000507067291 */ /* 0x000fe2000f8e18ff */
[----:B------:R-:W-:-:S04]  /*38a0*/  LOP3.LUT R2, R11, UR8, RZ, 0x3c, !PT ;  /* 0x000000080b027c12 */ /* 0x000fc8000f8e3cff */
[----:B--2---:R-:W-:-:S04]  /*38b0*/  SHF.L.U32 R3, R2, 0x1f, RZ ;  /* 0x0000001f02037819 */ /* 0x004fc800000006ff */
[----:B------:R-:W1:Y:S02]  /*38c0*/  SYNCS.PHASECHK.TRANS64.TRYWAIT P0, [UR6], R3 ;  /* 0x00000003ff0075a7 */ /* 0x000e640008001106 */
[----:B-1----:R-:W-:Y:S05]  /*38d0*/  @!P0 BRA `(.L_x_65) ;  /* 0x0000004000948947 */ /* 0x002fea0003800000 */
.L_x_139:
        /* <DEDUP_REMOVED lines=9> */
.L_x_141:
[----:B------:R-:W-:-:S04]  /*3970*/  UIADD3 UR7, UPT, UPT, UR7, 0x1, URZ ;  /* 0x0000000107077890 */ /* 0x000fc8000fffe0ff */
[----:B------:R-:W-:-:S04]  /*3980*/  UISETP.NE.AND UP0, UPT, UR7, 0x4, UPT ;  /* 0x000000040700788c */ /* 0x000fc8000bf05270 */
[----:B------:R-:W-:Y:S02]  /*3990*/  USEL UR6, URZ, 0x1, UP0 ;  /* 0x00000001ff067887 */ /* 0x000fe40008000000 */
[----:B------:R-:W-:-:S04]  /*39a0*/  USEL UR7, UR7, URZ, UP0 ;  /* 0x000000ff07077287 */ /* 0x000fc80008000000 */
[----:B------:R-:W-:Y:S01]  /*39b0*/  ULEA UR7, UR7, UR5, 0x3 ;  /* 0x0000000507077291 */ /* 0x000fe2000f8e18ff */
[----:B-1----:R-:W-:-:S04]  /*39c0*/  LOP3.LUT R3, R2, UR6, RZ, 0x3c, !PT ;  /* 0x0000000602037c12 */ /* 0x002fc8000f8e3cff */
[----:B------:R-:W-:-:S04]  /*39d0*/  SHF.L.U32 R3, R3, 0x1f, RZ ;  /* 0x0000001f03037819 */ /* 0x000fc800000006ff */
[----:B------:R-:W1:Y:S02]  /*39e0*/  SYNCS.PHASECHK.TRANS64.TRYWAIT P0, [UR7], R3 ;  /* 0x00000003ff0075a7 */ /* 0x000e640008001107 */
[----:B-1----:R-:W-:Y:S05]  /*39f0*/  @!P0 BRA `(.L_x_67) ;  /* 0x00000040007c8947 */ /* 0x002fea0003800000 */
.L_x_143:
[----:B------:R-:W-:Y:S01]  /*3a00*/  NOP ;  /* 0x0000000000007918 */ /* 0x000fe20000000000 */
[----:B-1----:R-:W1:Y:S01]  /*3a10*/  LDS R0, [UR4+0x14] ;  /* 0x00001404ff007984 */ /* 0x002e620008000800 */
[----:B------:R-:W-:Y:S01]  /*3a20*/  ULOP3.LUT UR6, UR16, 0xffff, URZ, 0xc0, !UPT ;  /* 0x0000ffff10067892 */ /* 0x000fe2000f8ec0ff */
[----:B------:R-:W-:Y:S01]  /*3a30*/  UMOV UR8, 0xffff ;  /* 0x0000ffff00087882 */ /* 0x000fe20000000000 */
[----:B------:R-:W-:Y:S02]  /*3a40*/  UMOV UR5, 0x1 ;  /* 0x0000000100057882 */ /* 0x000fe40000000000 */
[----:B------:R-:W-:-:S04]  /*3a50*/  USHF.R.U32.HI UR6, URZ, 0x5, UR6 ;  /* 0x00000005ff067899 */ /* 0x000fc80008011606 */
[----:B------:R-:W-:Y:S02]  /*3a60*/  USHF.L.U32 UR8, UR8, UR6, URZ ;  /* 0x0000000608087299 */ /* 0x000fe400080006ff */
[----:B------:R-:W-:-:S04]  /*3a70*/  USHF.L.U32 UR5, UR5, UR6, URZ ;  /* 0x0000000605057299 */ /* 0x000fc800080006ff */
[----:B-1----:R-:W-:-:S04]  /*3a80*/  LOP3.LUT R0, R0, UR8, RZ, 0xc0, !PT ;  /* 0x0000000800007c12 */ /* 0x002fc8000f8ec0ff */
[----:B------:R-:W-:-:S13]  /*3a90*/  ISETP.NE.AND P0, PT, R0, UR8, PT ;  /* 0x0000000800007c0c */ /* 0x000fda000bf05270 */
[----:B------:R-:W-:Y:S05]  /*3aa0*/  @P0 BRA `(.L_x_68) ;  /* 0x0000000000580947 */ /* 0x000fea0003800000 */
[----:B------:R-:W1:Y:S02]  /*3ab0*/  LDS R0, [UR4+0x18] ;  /* 0x00001804ff007984 */ /* 0x000e640008000800 */
[----:B-1----:R-:W-:-:S04]  /*3ac0*/  LOP3.LUT R0, R0, UR5, RZ, 0xc0, !PT ;  /* 0x0000000500007c12 */ /* 0x002fc8000f8ec0ff */
[----:B------:R-:W-:-:S13]  /*3ad0*/  ISETP.NE.AND P0, PT, R0, UR5, PT ;  /* 0x0000000500007c0c */ /* 0x000fda000bf05270 */
[----:B------:R-:W-:Y:S05]  /*3ae0*/  @P0 BRA `(.L_x_69) ;  /* 0x00000000003c0947 */ /* 0x000fea0003800000 */
[----:B------:R-:W1:Y:S01]  /*3af0*/  S2R R2, SR_LANEID ;  /* 0x0000000000027919 */ /* 0x000e620000000000 */
[----:B------:R-:W-:Y:S01]  /*3b00*/  ULOP3.LUT UR8, URZ, UR8, URZ, 0x33, !UPT ;  /* 0x00000008ff087292 */ /* 0x000fe2000f8e33ff */
[----:B------:R-:W-:Y:S01]  /*3b10*/  LOP3.LUT R4, RZ, UR5, RZ, 0x33, !PT ;  /* 0x00000005ff047c12 */ /* 0x000fe2000f8e33ff */
[----:B------:R-:W-:Y:S02]  /*3b20*/  VOTEU.ANY UR7, UPT, PT ;  /* 0x0000000000077886 */ /* 0x000fe400038e0100 */
[----:B------:R-:W-:Y:S01]  /*3b30*/  UFLO.U32 UR7, UR7 ;  /* 0x00000007000772bd */ /* 0x000fe200080e0000 */
[----:B------:R-:W2:Y:S01]  /*3b40*/  REDUX UR5, R4 ;  /* 0x00000000040573c4 */ /* 0x000ea20000000000 */
[----:B------:R-:W-:-:S06]  /*3b50*/  IMAD.U32 R0, RZ, RZ, UR8 ;  /* 0x00000008ff007e24 */ /* 0x000fcc000f8e00ff */
[----:B------:R4:W-:Y:S01]  /*3b60*/  UTCATOMSWS.AND URZ, UR8 ;  /* 0x0000000800ff79e3 */ /* 0x0009e20008000000 */
[----:B------:R-:W3:Y:S01]  /*3b70*/  REDUX UR6, R0 ;  /* 0x00000000000673c4 */ /* 0x000ee20000000000 */
[----:B-1----:R-:W-:Y:S01]  /*3b80*/  ISETP.EQ.U32.AND P0, PT, R2, UR7, PT ;  /* 0x0000000702007c0c */ /* 0x002fe2000bf02070 */
[----:B--2---:R-:W-:Y:S01]  /*3b90*/  IMAD.U32 R2, RZ, RZ, UR5 ;  /* 0x00000005ff027e24 */ /* 0x004fe2000f8e00ff */
[----:B---3--:R-:W-:-:S11]  /*3ba0*/  MOV R3, UR6 ;  /* 0x0000000600037c02 */ /* 0x008fd60008000f00 */
[----:B------:R4:W-:Y:S04]  /*3bb0*/  @P0 ATOMS.AND RZ, [UR4+0x14], R3 ;  /* 0x00001403ffff098c */ /* 0x0009e8000a800004 */
[----:B------:R4:W-:Y:S01]  /*3bc0*/  @P0 ATOMS.AND RZ, [UR4+0x18], R2 ;  /* 0x00001802ffff098c */ /* 0x0009e2000a800004 */
[----:B------:R-:W-:Y:S05]  /*3bd0*/  BRA `(.L_x_70) ;  /* 0x0000000000147947 */ /* 0x000fea0003800000 */
.L_x_69:
[----:B------:R-:W-:Y:S02]  /*3be0*/  MOV R2, 0x3c00 ;  /* 0x00003c0000027802 */ /* 0x000fe40000000f00 */
[----:B---3-5:R-:W-:Y:S05]  /*3bf0*/  CALL.REL.NOINC `($__internal_0_$__cuda_sm10x_tcgen05_guardrail_trap_col_being_dealloced_not_returned_by_alloc) ;  /* 0x0000004000d87944 */ /* 0x028fea0003c00000 */
[----:B------:R-:W-:Y:S05]  /*3c00*/  BRA `(.L_x_70) ;  /* 0x0000000000087947 */ /* 0x000fea0003800000 */
.L_x_68:
[----:B------:R-:W-:Y:S02]  /*3c10*/  MOV R2, 0x3c30 ;  /* 0x00003c3000027802 */ /* 0x000fe40000000f00 */
[----:B---3-5:R-:W-:Y:S05]  /*3c20*/  CALL.REL.NOINC `($__internal_2_$__cuda_sm10x_tcgen05_guardrail_trap_unallocated_columns_being_dealloced) ;  /* 0x0000004000e47944 */ /* 0x028fea0003c00000 */
.L_x_70:
[----:B------:R-:W-:Y:S01]  /*3c30*/  NOP ;  /* 0x0000000000007918 */ /* 0x000fe20000000000 */
[----:B----4-:R-:W-:Y:S05]  /*3c40*/  EXIT ;  /* 0x000000000000794d */ /* 0x010fea0003800000 */
.L_x_52:
[----:B------:R-:W-:-:S09]  /*3c50*/  UISETP.NE.OR UP2, UPT, UR8, 0x3, !UP2 ;  /* 0x000000030800788c */ /* 0x000fd2000d745670 */
[----:B------:R-:W-:Y:S05]  /*3c60*/  BRA.U UP2, `(.L_x_71) ;  /* 0x0000000d02407547 */ /* 0x000fea000b800000 */
[----:B------:R-:W1:Y:S01]  /*3c70*/  LDC R0, c[0x0][0xb30] ;  /* 0x0002cc00ff007b82 */ /* 0x000e620000000800 */
[----:B------:R-:W2:Y:S01]  /*3c80*/  LDCU.64 UR8, c[0x0][0x888] ;  /* 0x00011100ff0877ac */ /* 0x000ea20008000a00 */
[----:B------:R-:W-:Y:S02]  /*3c90*/  HFMA2 R29, -RZ, RZ, 0, 0 ;  /* 0x00000000ff1d7431 */ /* 0x000fe400000001ff */
[----:B------:R-:W-:Y:S01]  /*3ca0*/  IMAD.MOV.U32 R31, RZ, RZ, 0x1 ;  /* 0x00000001ff1f7424 */ /* 0x000fe200078e00ff */
[----:B------:R-:W-:Y:S01]  /*3cb0*/  MOV R23, 0x1000 ;  /* 0x0000100000177802 */ /* 0x000fe20000000f00 */
[----:B------:R-:W4:Y:S01]  /*3cc0*/  LDCU.64 UR4, c[0x0][0x890] ;  /* 0x00011200ff0477ac */ /* 0x000f220008000a00 */
[----:B------:R-:W-:Y:S01]  /*3cd0*/  IMAD.MOV.U32 R30, RZ, RZ, RZ ;  /* 0x000000ffff1e7224 */ /* 0x000fe200078e00ff */
[----:B------:R-:W3:Y:S01]  /*3ce0*/  LDC R19, c[0x0][0x370] ;  /* 0x0000dc00ff137b82 */ /* 0x000ee20000000800 */
[----:B------:R-:W-:Y:S01]  /*3cf0*/  UMOV UR7, 0x400 ;  /* 0x0000040000077882 */ /* 0x000fe20000000000 */
[----:B------:R-:W-:-:S02]  /*3d00*/  UPLOP3.LUT UP1, UPT, UPT, UPT, UPT, 0x40, 0x4 ;  /* 0x000000000004789c */ /* 0x000fc40003f2e870 */
[----:B------:R-:W-:-:S04]  /*3d10*/  ULEA UR7, UR37, UR7, 0x18 ;  /* 0x0000000725077291 */ /* 0x000fc8000f8ec0ff */
[----:B------:R-:W3:Y:S01]  /*3d20*/  LDC R2, c[0x0][0xb0c] ;  /* 0x0002c300ff027b82 */ /* 0x000ee20000000800 */
[----:B------:R-:W-:Y:S02]  /*3d30*/  UIADD3 UR13, UPT, UPT, UR7, 0x88, URZ ;  /* 0x00000088070d7890 */ /* 0x000fe4000fffe0ff */
[----:B--2---:R-:W-:Y:S02]  /*3d40*/  UISETP.NE.U32.AND UP2, UPT, UR8, URZ, UPT ;  /* 0x000000ff0800728c */ /* 0x004fe4000bf45070 */
[----:B------:R-:W-:Y:S02]  /*3d50*/  UIADD3 UR17, UPT, UPT, UR7, 0x80, URZ ;  /* 0x0000008007117890 */ /* 0x000fe4000fffe0ff */
[----:B----4-:R-:W-:Y:S01]  /*3d60*/  UISETP.NE.U32.AND UP3, UPT, UR4, URZ, UPT ;  /* 0x000000ff0400728c */ /* 0x010fe2000bf65070 */
[----:B------:R-:W2:Y:S01]  /*3d70*/  LDC R18, c[0x0][0xb20] ;  /* 0x0002c800ff127b82 */ /* 0x000ea20000000800 */
[----:B-1----:R-:W-:Y:S01]  /*3d80*/  ISETP.NE.AND P1, PT, R0, 0x1, PT ;  /* 0x000000010000780c */ /* 0x002fe20003f25270 */
[----:B------:R-:W-:-:S02]  /*3d90*/  UISETP.NE.AND.EX UP2, UPT, UR9, URZ, UPT, UP2 ;  /* 0x000000ff0900728c */ /* 0x000fc4000bf45320 */
[----:B------:R-:W-:Y:S02]  /*3da0*/  UPRMT UR13, UR37, 0x654, UR13 ;  /* 0x00000654250d7896 */ /* 0x000fe4000800000d */
[----:B------:R-:W-:Y:S02]  /*3db0*/  UISETP.NE.AND.EX UP3, UPT, UR5, URZ, UPT, UP3 ;  /* 0x000000ff0500728c */ /* 0x000fe4000bf65330 */
[----:B------:R-:W1:Y:S08]  /*3dc0*/  LDC.64 R32, c[0x0][0x348] ;  /* 0x0000d200ff207b82 */ /* 0x000e700000000a00 */
[----:B------:R-:W4:Y:S08]  /*3dd0*/  LDC.64 R16, c[0x0][0xb10] ;  /* 0x0002c400ff107b82 */ /* 0x000f300000000a00 */
[----:B------:R-:W1:Y:S08]  /*3de0*/  LDC.64 R6, c[0x0][0xb18] ;  /* 0x0002c600ff067b82 */ /* 0x000e700000000a00 */
[----:B------:R-:W1:Y:S08]  /*3df0*/  LDC.64 R4, c[0x0][0xb28] ;  /* 0x0002ca00ff047b82 */ /* 0x000e700000000a00 */
[----:B--23--:R-:W1:Y:S02]  /*3e00*/  LDC R22, c[0x0][0x374] ;  /* 0x0000dd00ff167b82 */ /* 0x00ce640000000800 */
.L_x_80:
[C---:B------:R-:W-:Y:S02]  /*3e10*/  LEA R0, R30.reuse, UR7, 0x3 ;  /* 0x000000071e007c11 */ /* 0x040fe4000f8e18ff */
[----:B------:R-:W-:Y:S02]  /*3e20*/  SHF.L.U32 R3, R29, 0x1f, RZ ;  /* 0x0000001f1d037819 */ /* 0x000fe400000006ff */
[----:B------:R-:W-:Y:S02]  /*3e30*/  LEA R24, R30, UR7, 0x4 ;  /* 0x000000071e187c11 */ /* 0x000fe4000f8e20ff */
[----:B--2---:R-:W2:Y:S02]  /*3e40*/  SYNCS.PHASECHK.TRANS64.TRYWAIT P0, [R0+URZ+0xb0], R3 ;  /* 0x0000b003000075a7 */ /* 0x004ea400080011ff */
[----:B--2---:R-:W-:Y:S05]  /*3e50*/  @!P0 BRA `(.L_x_72) ;  /* 0x0000003c007c8947 */ /* 0x004fea0003800000 */
.L_x_144:
[----:B------:R-:W-:Y:S01]  /*3e60*/  ISETP.GE.AND P0, PT, R40, 0x1, PT ;  /* 0x000000012800780c */ /* 0x000fe20003f06270 */
[----:B------:R-:W3:Y:S01]  /*3e70*/  LDS.128 R24, [R24+0x140] ;  /* 0x0001400018187984 */ /* 0x000ee20000000c00 */
[----:B--2---:R-:W-:Y:S01]  /*3e80*/  VIADD R0, R0, 0xc0 ;  /* 0x000000c000007836 */ /* 0x004fe20000000000 */
[----:B------:R-:W-:Y:S01]  /*3e90*/  @!PT LDS RZ, [RZ] ;  /* 0x00000000fffff984 */ /* 0x000fe20000000800 */
[----:B------:R-:W-:Y:S01]  /*3ea0*/  @!PT LDS RZ, [RZ] ;  /* 0x00000000fffff984 */ /* 0x000fe20000000800 */
[----:B------:R-:W-:Y:S01]  /*3eb0*/  @!PT LDS RZ, [RZ] ;  /* 0x00000000fffff984 */ /* 0x000fe20000000800 */
[----:B------:R-:W-:Y:S01]  /*3ec0*/  @!PT LDS RZ, [RZ] ;  /* 0x00000000fffff984 */ /* 0x000fe20000000800 */
[----:B------:R2:W-:Y:S06]  /*3ed0*/  MEMBAR.ALL.CTA ;  /* 0x0000000000007992 */ /* 0x0005ec0000008000 */
[----:B--2---:R-:W2:Y:S01]  /*3ee0*/  FENCE.VIEW.ASYNC.S ;  /* 0x00000000000073c6 */ /* 0x004ea20000000000 */
[----:B------:R-:W-:Y:S04]  /*3ef0*/  PRMT R0, RZ, 0x654, R0 ;  /* 0x00000654ff007816 */ /* 0x000fe80000000000 */
[----:B--2---:R2:W-:Y:S01]  /*3f00*/  SYNCS.ARRIVE.TRANS64.RED.A1T0 RZ, [R0+URZ], RZ ;  /* 0x000000ff00ff79a7 */ /* 0x0045e200081004ff */
[----:B---3--:R-:W-:Y:S11]  /*3f10*/  LOP3.LUT P3, RZ, R26, 0x1, RZ, 0xc0, !PT ;  /* 0x000000011aff7812 */ /* 0x008ff6000786c0ff */
[----:B------:R-:W-:Y:S02]  /*3f20*/  @!UPT UIADD3 URZ, UPT, UPT, URZ, URZ, URZ ;  /* 0x000000fffffff290 */ /* 0x000fe4000fffe0ff */
[----:B------:R-:W-:Y:S02]  /*3f30*/  @P3 MOV R13, R24 ;  /* 0x00000018000d3202 */ /* 0x000fe40000000f00 */
[----:B------:R-:W-:Y:S01]  /*3f40*/  @P3 LOP3.LUT R8, R25, 0xffff, RZ, 0xc0, !PT ;  /* 0x0000ffff19083812 */ /* 0x000fe200078ec0ff */
[----:B--2---:R-:W-:Y:S06]  /*3f50*/  @!P0 BRA `(.L_x_73) ;  /* 0x0000000000a48947 */ /* 0x004fec0003800000 */
[----:B-1----:R-:W-:Y:S01]  /*3f60*/  IMAD.HI.U32 R35, R22, R7, RZ ;  /* 0x0000000716237227 */ /* 0x002fe200078e00ff */
[----:B------:R-:W-:Y:S02]  /*3f70*/  ISETP.NE.AND P0, PT, R6, 0x1, PT ;  /* 0x000000010600780c */ /* 0x000fe40003f05270 */
[----:B------:R-:W-:Y:S01]  /*3f80*/  ISETP.NE.AND P2, PT, R40, 0x1, PT ;  /* 0x000000012800780c */ /* 0x000fe20003f45270 */
[----:B----4-:R-:W-:Y:S01]  /*3f90*/  IMAD.HI.U32 R34, R19, R16, RZ ;  /* 0x0000001013227227 */ /* 0x010fe200078e00ff */
[----:B------:R-:W-:Y:S02]  /*3fa0*/  SHF.R.U32.HI R35, RZ, R18, R35 ;  /* 0x00000012ff237219 */ /* 0x000fe40000011623 */
[----:B------:R-:W-:Y:S01]  /*3fb0*/  ISETP.NE.AND P4, PT, R2, 0x1, PT ;  /* 0x000000010200780c */ /* 0x000fe20003f85270 */
[----:B------:R-:W-:Y:S01]  /*3fc0*/  IMAD.HI.U32 R36, R13, R16, RZ ;  /* 0x000000100d247227 */ /* 0x000fe200078e00ff */
[----:B------:R-:W-:Y:S02]  /*3fd0*/  SHF.R.U32.HI R34, RZ, R17, R34 ;  /* 0x00000011ff227219 */ /* 0x000fe40000011622 */
[----:B------:R-:W-:Y:S01]  /*3fe0*/  SEL R3, R22, R35, !P0 ;  /* 0x0000002316037207 */ /* 0x000fe20004000000 */
[C---:B------:R-:W-:Y:S01]  /*3ff0*/  IMAD.HI.U32 R35, R8.reuse, R7, RZ ;  /* 0x0000000708237227 */ /* 0x040fe200078e00ff */
[----:B------:R-:W-:Y:S02]  /*4000*/  SEL R11, R19, R34, !P4 ;  /* 0x00000022130b7207 */ /* 0x000fe40006000000 */
[----:B------:R-:W-:Y:S01]  /*4010*/  SHF.R.U32.HI R36, RZ, R17, R36 ;  /* 0x00000011ff247219 */ /* 0x000fe20000011624 */
[----:B------:R-:W-:Y:S01]  /*4020*/  IMAD.HI.U32 R38, R3, R4, RZ ;  /* 0x0000000403267227 */ /* 0x000fe200078e00ff */
[----:B------:R-:W-:Y:S03]  /*4030*/  SHF.R.U32.HI R35, RZ, R18, R35 ;  /* 0x00000012ff237219 */ /* 0x000fe60000011623 */
[----:B------:R-:W-:Y:S01]  /*4040*/  IMAD.HI.U32 R34, R11, R4, RZ ;  /* 0x000000040b227227 */ /* 0x000fe200078e00ff */
[----:B------:R-:W-:Y:S02]  /*4050*/  @P2 SHF.R.U32.HI R3, RZ, R5, R38 ;  /* 0x00000005ff032219 */ /* 0x000fe40000011626 */
[----:B------:R-:W-:Y:S02]  /*4060*/  SEL R9, R8, R35, !P0 ;  /* 0x0000002308097207 */ /* 0x000fe40004000000 */
[----:B------:R-:W-:Y:S01]  /*4070*/  @P2 SHF.R.U32.HI R11, RZ, R5, R34 ;  /* 0x00000005ff0b2219 */ /* 0x000fe20000011622 */
[C---:B------:R-:W-:Y:S01]  /*4080*/  IMAD R10, R40.reuse, R3, RZ ;  /* 0x00000003280a7224 */ /* 0x040fe200078e02ff */
[----:B------:R-:W-:Y:S01]  /*4090*/  SEL R3, R13, R36, !P4 ;  /* 0x000000240d037207 */ /* 0x000fe20006000000 */
[C---:B------:R-:W-:Y:S03]  /*40a0*/  IMAD.HI.U32 R14, R9.reuse, R4, RZ ;  /* 0x00000004090e7227 */ /* 0x040fe600078e00ff */
[----:B------:R-:W-:Y:S01]  /*40b0*/  ISETP.GE.AND P0, PT, R9, R10, PT ;  /* 0x0000000a0900720c */ /* 0x000fe20003f06270 */
[C---:B------:R-:W-:Y:S01]  /*40c0*/  IMAD R12, R40.reuse, R11, RZ ;  /* 0x0000000b280c7224 */ /* 0x040fe200078e02ff */
[-C--:B------:R-:W-:Y:S04]  /*40d0*/  SHF.R.U32.HI R14, RZ, R5.reuse, R14 ;  /* 0x00000005ff0e7219 */ /* 0x080fe8000001160e */
[----:B------:R-:W-:Y:S02]  /*40e0*/  ISETP.GE.OR P0, PT, R3, R12, P0 ;  /* 0x0000000c0300720c */ /* 0x000fe40000706670 */
[----:B------:R-:W-:Y:S05]  /*40f0*/  SEL R15, R9, R14, !P2 ;  /* 0x0000000e090f7207 */ /* 0x000fea0005000000 */
[----:B------:R-:W-:Y:S04]  /*4100*/  IMAD.MOV R14, RZ, RZ, -R15 ;  /* 0x000000ffff0e7224 */ /* 0x000fe800078e0a0f */
[----:B------:R-:W-:Y:S02]  /*4110*/  IMAD R14, R40, R14, R9 ;  /* 0x0000000e280e7224 */ /* 0x000fe400078e0209 */
[C---:B------:R-:W-:Y:S05]  /*4120*/  @!P0 IMAD.HI.U32 R10, R3.reuse, R4, RZ ;  /* 0x00000004030a8227 */ /* 0x040fea00078e00ff */
[----:B------:R-:W-:Y:S04]  /*4130*/  @!P0 SHF.R.U32.HI R10, RZ, R5, R10 ;  /* 0x00000005ff0a8219 */ /* 0x000fe8000001160a */
[----:B------:R-:W-:Y:S01]  /*4140*/  @!P0 SEL R0, R3, R10, !P2 ;  /* 0x0000000a03008207 */ /* 0x000fe20005000000 */
[----:B------:R-:W-:Y:S03]  /*4150*/  IMAD.MOV R10, RZ, RZ, -R3 ;  /* 0x000000ffff0a7224 */ /* 0x000fe600078e0a03 */
[----:B------:R-:W-:Y:S01]  /*4160*/  @!P0 IADD3 R15, PT, PT, R15, -R0, RZ ;  /* 0x800000000f0f8210 */ /* 0x000fe20007ffe0ff */
[----:B------:R-:W-:Y:S01]  /*4170*/  @!P0 IMAD R0, R11, R14, R0 ;  /* 0x0000000e0b008224 */ /* 0x000fe200078e0200 */
[----:B------:R-:W-:Y:S01]  /*4180*/  IADD3 R11, PT, PT, -R9, RZ, RZ ;  /* 0x000000ff090b7210 */ /* 0x000fe20007ffe1ff */
[----:B------:R-:W-:Y:S02]  /*4190*/  IMAD R13, R2, R10, R13 ;  /* 0x0000000a020d7224 */ /* 0x000fe400078e020d */
[----:B------:R-:W-:Y:S02]  /*41a0*/  @!P0 IMAD R9, R15, R40, R3 ;  /* 0x000000280f098224 */ /* 0x000fe400078e0203 */
[----:B------:R-:W-:Y:S02]  /*41b0*/  @!P0 IMAD.MOV.U32 R3, RZ, RZ, R0 ;  /* 0x000000ffff038224 */ /* 0x000fe400078e0000 */
[----:B------:R-:W-:Y:S02]  /*41c0*/  IMAD R8, R6, R11, R8 ;  /* 0x0000000b06087224 */ /* 0x000fe400078e0208 */
[----:B------:R-:W-:Y:S02]  /*41d0*/  IMAD R13, R3, R2, R13 ;  /* 0x00000002030d7224 */ /* 0x000fe400078e020d */
[----:B------:R-:W-:Y:S02]  /*41e0*/  IMAD R8, R9, R6, R8 ;  /* 0x0000000609087224 */ /* 0x000fe400078e0208 */
.L_x_73:
[----:B------:R-:W-:Y:S05]  /*41f0*/  BRA.U UP1, `(.L_x_74) ;  /* 0x0000000101107547 */ /* 0x000fea000b800000 */
[----:B------:R-:W-:Y:S04]  /*4200*/  MOV R0, UR6 ;  /* 0x0000000600007c02 */ /* 0x000fe80008000f00 */
[----:B------:R-:W-:Y:S04]  /*4210*/  SHF.L.U32 R3, R0, 0x1f, RZ ;  /* 0x0000001f00037819 */ /* 0x000fe800000006ff */
[----:B------:R-:W2:Y:S02]  /*4220*/  SYNCS.PHASECHK.TRANS64.TRYWAIT P0, [UR7+0xa8], R3 ;  /* 0x0000a803ff0075a7 */ /* 0x000ea40008001107 */
[----:B--2---:R-:W-:Y:S05]  /*4230*/  @!P0 BRA `(.L_x_75) ;  /* 0x0000003800988947 */ /* 0x004fea0003800000 */
.L_x_74:
[----:B------:R-:W-:Y:S02]  /*4240*/  R2UR UR19, R21 ;  /* 0x00000000151372ca */ /* 0x000fe400000e0000 */
[----:B------:R-:W-:Y:S02]  /*4250*/  R2UR UR18, R20 ;  /* 0x00000000141272ca */ /* 0x000fe400000e0000 */
[----:B------:R-:W-:Y:S02]  /*4260*/  ISETP.NE.U32.AND P2, PT, RZ, UR4, PT ;  /* 0x00000004ff007c0c */ /* 0x000fe4000bf45070 */
[----:B------:R-:W-:Y:S02]  /*4270*/  SHF.L.U32 R12, R31, 0x1f, RZ ;  /* 0x0000001f1f0c7819 */ /* 0x000fe400000006ff */
[----:B------:R-:W-:Y:S05]  /*4280*/  ISETP.NE.AND.EX P2, PT, RZ, UR5, PT, P2 ;  /* 0x00000005ff007c0c */ /* 0x000fea000bf45320 */
[----:B------:R-:W-:Y:S02]  /*4290*/  USHF.L.U32 UR19, UR19, 0x6, URZ ;  /* 0x0000000613137899 */ /* 0x000fe400080006ff */
[----:B------:R-:W-:Y:S01]  /*42a0*/  USHF.L.U32 UR18, UR18, 0x7, URZ ;  /* 0x0000000712127899 */ /* 0x000fe200080006ff */
[----:B------:R-:W-:Y:S11]  /*42b0*/  BRA.U !UP3, `(.L_x_76) ;  /* 0x000000010b347547 */ /* 0x000ff6000b800000 */
[----:B------:R-:W-:Y:S01]  /*42c0*/  UPLOP3.LUT UP0, UPT, UPT, UPT, UP2, 0x80, 0x8 ;  /* 0x000000000008789c */ /* 0x000fe20003f0f020 */
[----:B--2---:R-:W-:Y:S02]  /*42d0*/  HFMA2 R0, -RZ, RZ, 0, 5.9604644775390625e-08 ;  /* 0x00000001ff007431 */ /* 0x004fe400000001ff */
[----:B------:R-:W-:Y:S03]  /*42e0*/  IMAD.MOV.U32 R95, RZ, RZ, 0x1 ;  /* 0x00000001ff5f7424 */ /* 0x000fe600078e00ff */
[----:B------:R-:W-:Y:S05]  /*42f0*/  PLOP3.LUT P0, PT, PT, PT, UP0, 0x80, 0x8 ;  /* 0x000000000008781c */ /* 0x000fea0003f0f008 */
[----:B------:R-:W2:Y:S01]  /*4300*/  @UP0 LDCU.64 UR10, c[0x0][0x888] ;  /* 0x00011100ff0a07ac */ /* 0x000ea20008000a00 */
[----:B------:R-:W-:Y:S07]  /*4310*/  @UP0 UIMAD UR8, UR36, UR4, URZ ;  /* 0x00000004240802a4 */ /* 0x000fee000f8e02ff */
[----:B------:R-:W-:Y:S01]  /*4320*/  @!P0 PRMT R95, R0, 0x7610, R95 ;  /* 0x00007610005f8816 */ /* 0x000fe2000000005f */
[----:B--2---:R-:W-:Y:S03]  /*4330*/  @UP0 UIMAD.WIDE UR10, UR8, 0x4, UR10 ;  /* 0x00000004080a08a5 */ /* 0x004fe6000f8e020a */
[----:B------:R-:W2:Y:S03]  /*4340*/  @!UP0 LDCU UR8, c[0x0][0x880] ;  /* 0x00011000ff0887ac */ /* 0x000ea60008000800 */
[----:B------:R-:W-:Y:S01]  /*4350*/  IMAD.U32 R10, RZ, RZ, UR10 ;  /* 0x0000000aff0a7e24 */ /* 0x000fe2000f8e00ff */
[----:B------:R-:W-:Y:S05]  /*4360*/  MOV R11, UR11 ;  /* 0x0000000b000b7c02 */ /* 0x000fea0008000f00 */
[----:B-----5:R3:W5:Y:S02]  /*4370*/  @P0 LDG.E R49, desc[UR46][R10.64] ;  /* 0x0000002e0a310981 */ /* 0x020764000c1e1900 */
[----:B--23--:R-:W-:Y:S07]  /*4380*/  @!P0 IMAD.U32 R49, RZ, RZ, UR8 ;  /* 0x00000008ff318e24 */ /* 0x00cfee000f8e00ff */
.L_x_76:
[----:B-----5:R-:W-:Y:S01]  /*4390*/  @!P2 FSETP.EQ.AND P0, PT, R49, RZ, PT ;  /* 0x000000ff3100a20b */ /* 0x020fe20003f02000 */
[----:B------:R-:W-:Y:S01]  /*43a0*/  @!UPT UIADD3 URZ, UPT, UPT, URZ, URZ, URZ ;  /* 0x000000fffffff290 */ /* 0x000fe2000fffe0ff */
[----:B------:R-:W-:Y:S11]  /*43b0*/  @!P2 BRA `(.L_x_77) ;  /* 0x000000000014a947 */ /* 0x000ff60003800000 */
[----:B------:R-:W-:Y:S02]  /*43c0*/  LOP3.LUT P2, RZ, R95, 0xff, RZ, 0xc0, !PT ;  /* 0x000000ff5fff7812 */ /* 0x000fe4000784c0ff */
[----:B------:R-:W-:Y:S04]  /*43d0*/  PLOP3.LUT P0, PT, PT, PT, UP0, 0x80, 0x8 ;  /* 0x000000000008781c */ /* 0x000fe80003f0f008 */
[----:B------:R-:W-:Y:S07]  /*43e0*/  PLOP3.LUT P0, PT, P0, PT, PT, 0x8, 0x80 ;  /* 0x000000000080781c */ /* 0x000fee000070e170 */
[----:B------:R-:W-:Y:S11]  /*43f0*/  @P2 FSETP.EQ.AND P0, PT, R49, RZ, PT ;  /* 0x000000ff3100220b */ /* 0x000ff60003f02000 */
[----:B------:R-:W-:Y:S02]  /*4400*/  @!UPT UIADD3 URZ, UPT, UPT, URZ, URZ, URZ ;  /* 0x000000fffffff290 */ /* 0x000fe4000fffe0ff */
.L_x_77:
[----:B------:R-:W3:Y:S01]  /*4410*/  SYNCS.PHASECHK.TRANS64.TRYWAIT P2, [UR7+0x90], R12 ;  /* 0x0000900cff0075a7 */ /* 0x000ee20008041107 */
[----:B------:R-:W-:Y:S04]  /*4420*/  ELECT P4, URZ, PT ;  /* 0x0000000000ff782f */ /* 0x000fe80003880000 */
[----:B------:R-:W-:Y:S11]  /*4430*/  PLOP3.LUT P4, PT, P0, P4, PT, 0xf2, 0x2f ;  /* 0x00000000002f781c */ /* 0x000ff60000789e72 */
[----:B------:R-:W-:Y:S02]  /*4440*/  @!UPT UIADD3 URZ, UPT, UPT, URZ, URZ, URZ ;  /* 0x000000fffffff290 */ /* 0x000fe4000fffe0ff */
[----:B-1----:R-:W-:Y:S05]  /*4450*/  @!P4 IADD3 R21, P0, PT, R32, 0x580, RZ ;  /* 0x000005802015c810 */ /* 0x002fea0007f1e0ff */
[----:B------:R-:W-:Y:S01]  /*4460*/  @!P4 IMAD.X R20, RZ, RZ, R33, P0 ;  /* 0x000000ffff14c224 */ /* 0x000fe200000e0621 */
[----:B---3--:R-:W-:Y:S07]  /*4470*/  @!P2 BRA `(.L_x_78) ;  /* 0x000000380020a947 */ /* 0x008fee0003800000 */
.L_x_147:
[----:B------:R-:W3:Y:S01]  /*4480*/  LDC.64 R14, c[0x0][0xb10] ;  /* 0x0002c400ff0e7b82 */ /* 0x000ee20000000a00 */
[----:B------:R-:W-:Y:S01]  /*4490*/  @!P4 R2UR UR8, R20 ;  /* 0x000000001408c2ca */ /* 0x000fe200000e0000 */
[----:B------:R-:W-:Y:S01]  /*44a0*/  VOTEU.ALL UP1, P4 ;  /* 0x0000000000ff7886 */ /* 0x000fe20002020000 */
[----:B------:R-:W-:Y:S01]  /*44b0*/  @!P4 R2UR UR9, R21 ;  /* 0x000000001509c2ca */ /* 0x000fe200000e0000 */
[----:B------:R-:W-:Y:S01]  /*44c0*/  UMOV UR10, 0x0 ;  /* 0x00000000000a7882 */ /* 0x000fe20000000000 */
[----:B------:R-:W-:Y:S03]  /*44d0*/  UMOV UR11, 0x10000000 ;  /* 0x10000000000b7882 */ /* 0x000fe60000000000 */
[----:B------:R-:W5:Y:S01]  /*44e0*/  LDC.64 R10, c[0x0][0xb18] ;  /* 0x0002c600ff0a7b82 */ /* 0x000f620000000a00 */
[----:B------:R-:W-:Y:S01]  /*44f0*/  @!UP1 UIADD3 UR16, UPT, UPT, UR7, 0x200, URZ ;  /* 0x0000020007109890 */ /* 0x000fe2000fffe0ff */
[----:B------:R-:W-:Y:S01]  /*4500*/  @P3 SHF.R.U32.HI R28, RZ, 0x10, R25 ;  /* 0x00000010ff1c3819 */ /* 0x000fe20000011619 */
[----:B------:R-:W-:Y:S01]  /*4510*/  VOTEU.ALL UP1, P4 ;  /* 0x0000000000ff7886 */ /* 0x000fe20002020000 */
[----:B------:R-:W-:Y:S01]  /*4520*/  UMOV UR20, UR36 ;  /* 0x0000002400147c82 */ /* 0x000fe20008000000 */
[----:B------:R-:W-:Y:S03]  /*4530*/  VIADD R30, R30, 0x1 ;  /* 0x000000011e1e7836 */ /* 0x000fe60000000000 */
[----:B--2---:R-:W2:Y:S01]  /*4540*/  @!P1 LDC R0, c[0x0][0xb20] ;  /* 0x0002c800ff009b82 */ /* 0x004ea20000000800 */
[----:B------:R-:W-:Y:S01]  /*4550*/  IMAD.U32 R21, RZ, RZ, UR8 ;  /* 0x00000008ff157e24 */ /* 0x000fe2000f8e00ff */
[----:B------:R-:W-:Y:S06]  /*4560*/  UPRMT UR8, UR37, 0x654, UR17 ;  /* 0x0000065425087896 */ /* 0x000fec0008000011 */
[----:B-1----:R-:W1:Y:S01]  /*4570*/  @!P1 LDC R3, c[0x0][0xb0c] ;  /* 0x0002c300ff039b82 */ /* 0x002e620000000800 */
[----:B------:R-:W-:Y:S01]  /*4580*/  IMAD.U32 R20, RZ, RZ, UR9 ;  /* 0x00000009ff147e24 */ /* 0x000fe2000f8e00ff */
[----:B------:R-:W-:Y:S04]  /*4590*/  @!P4 R2UR UR15, R21 ;  /* 0x00000000150fc2ca */ /* 0x000fe800000e0000 */
[----:B------:R-:W-:Y:S01]  /*45a0*/  @!P4 R2UR UR14, R20 ;  /* 0x00000000140ec2ca */ /* 0x000fe200000e0000 */
[----:B------:R-:W-:Y:S11]  /*45b0*/  @!P4 IMAD.MOV.U32 R20, RZ, RZ, 0x1000 ;  /* 0x00001000ff14c424 */ /* 0x000ff600078e00ff */
[----:B------:R-:W-:Y:S01]  /*45c0*/  @!UPT UIADD3 URZ, UPT, UPT, URZ, URZ, URZ ;  /* 0x000000fffffff290 */ /* 0x000fe2000fffe0ff */
[----:B------:R1:W-:Y:S01]  /*45d0*/  @!UP1 UTMALDG.3D [UR16], [UR14], desc[UR10] ;  /* 0x00000a100e0095b4 */ /* 0x0003e20008011000 */
[----:B------:R1:W-:Y:S02]  /*45e0*/  @!P4 SYNCS.ARRIVE.TRANS64.RED.A0TR RZ, [UR7+0x80], R20 ;  /* 0x00008014ffffc9a7 */ /* 0x0003e40008300407 */
[----:B-1----:R-:W-:Y:S01]  /*45f0*/  @!P1 ISETP.NE.AND P2, PT, R3, 0x1, PT ;  /* 0x000000010300980c */ /* 0x002fe20003f45270 */
[C---:B---3--:R-:W-:Y:S01]  /*4600*/  @!P1 IMAD.HI.U32 R14, R13.reuse, R14, RZ ;  /* 0x0000000e0d0e9227 */ /* 0x048fe200078e00ff */
[----:B-----5:R-:W-:Y:S03]  /*4610*/  @!P1 ISETP.NE.AND P0, PT, R10, 0x1, PT ;  /* 0x000000010a00980c */ /* 0x020fe60003f05270 */
[C---:B------:R-:W-:Y:S01]  /*4620*/  @!P1 IMAD.HI.U32 R11, R8.reuse, R11, RZ ;  /* 0x0000000b080b9227 */ /* 0x040fe200078e00ff */
[----:B------:R-:W-:Y:S04]  /*4630*/  @!P1 SHF.R.U32.HI R14, RZ, R15, R14 ;  /* 0x0000000fff0e9219 */ /* 0x000fe8000001160e */
[----:B--2---:R-:W-:Y:S01]  /*4640*/  @!P1 SHF.R.U32.HI R9, RZ, R0, R11 ;  /* 0x00000000ff099219 */ /* 0x004fe2000001160b */
[----:B------:R-:W-:Y:S01]  /*4650*/  SYNCS.ARRIVE.TRANS64.RED.A1T0 RZ, [UR8], RZ ;  /* 0x000000ffffff79a7 */ /* 0x000fe20008100408 */
[----:B------:R-:W-:Y:S02]  /*4660*/  @!P1 SEL R14, R13, R14, !P2 ;  /* 0x0000000e0d0e9207 */ /* 0x000fe40005000000 */
[----:B------:R-:W-:Y:S01]  /*4670*/  @!P1 SEL R9, R8, R9, !P0 ;  /* 0x0000000908099207 */ /* 0x000fe20004000000 */
[----:B------:R-:W1:Y:S04]  /*4680*/  SYNCS.PHASECHK.TRANS64.TRYWAIT P5, [UR7+0x98], R12 ;  /* 0x0000980cff0075a7 */ /* 0x000e6800080a1107 */
[----:B------:R-:W-:Y:S02]  /*4690*/  @!P1 IMAD.IADD R0, R9, 0x1, -R14 ;  /* 0x0000000109009824 */ /* 0x000fe400078e0a0e */
[----:B------:R-:W-:Y:S02]  /*46a0*/  @!P1 IMAD.IADD R9, R14, 0x1, -R9 ;  /* 0x000000010e099824 */ /* 0x000fe400078e0a09 */
[----:B------:R-:W-:Y:S02]  /*46b0*/  @!P1 IMAD R13, R0, R3, R13 ;  /* 0x00000003000d9224 */ /* 0x000fe400078e020d */
[----:B------:R-:W-:Y:S01]  /*46c0*/  @!P1 IMAD R8, R9, R10, R8 ;  /* 0x0000000a09089224 */ /* 0x000fe200078e0208 */
[----:B-1----:R-:W-:Y:S06]  /*46d0*/  @!P5 BRA `(.L_x_79) ;  /* 0x0000003400a0d947 */ /* 0x002fec0003800000 */
.L_x_149:
[----:B-1----:R-:W-:Y:S01]  /*46e0*/  @!P4 IADD3 R3, P0, PT, R32, 0x580, RZ ;  /* 0x000005802003c810 */ /* 0x002fe20007f1e0ff */
[----:B------:R-:W-:Y:S01]  /*46f0*/  VOTEU.ALL UP1, P4 ;  /* 0x0000000000ff7886 */ /* 0x000fe20002020000 */
[----:B------:R-:W-:Y:S01]  /*4700*/  UMOV UR20, 0x0 ;  /* 0x0000000000147882 */ /* 0x000fe20000000000 */
[----:B------:R-:W-:Y:S01]  /*4710*/  UMOV UR21, 0x10000000 ;  /* 0x1000000000157882 */ /* 0x000fe20000000000 */
[----:B------:R-:W-:Y:S01]  /*4720*/  @!P4 R2UR UR9, R3 ;  /* 0x000000000309c2ca */ /* 0x000fe200000e0000 */
[----:B------:R-:W-:Y:S01]  /*4730*/  @!P4 IMAD.X R0, RZ, RZ, R33, P0 ;  /* 0x000000ffff00c224 */ /* 0x000fe200000e0621 */
[----:B------:R-:W-:Y:S01]  /*4740*/  @!UP1 UIADD3 UR10, UPT, UPT, UR18, 0x40, URZ ;  /* 0x00000040120a9890 */ /* 0x000fe2000fffe0ff */
[----:B------:R-:W-:Y:S01]  /*4750*/  ISETP.NE.AND P0, PT, R30, 0x2, PT ;  /* 0x000000021e00780c */ /* 0x000fe20003f05270 */
[----:B------:R-:W-:Y:S01]  /*4760*/  UMOV UR11, UR19 ;  /* 0x00000013000b7c82 */ /* 0x000fe20008000000 */
[----:B------:R-:W-:Y:S01]  /*4770*/  UMOV UR12, UR36 ;  /* 0x00000024000c7c82 */ /* 0x000fe20008000000 */
[----:B------:R-:W-:Y:S01]  /*4780*/  @!P4 R2UR UR8, R0 ;  /* 0x000000000008c2ca */ /* 0x000fe200000e0000 */
[----:B------:R-:W-:Y:S01]  /*4790*/  IMAD.IADD R20, R8, 0x1, R94 ;  /* 0x0000000108147824 */ /* 0x000fe200078e025e */
[----:B------:R-:W-:Y:S01]  /*47a0*/  @P3 R2UR UR36, R28 ;  /* 0x000000001c2432ca */ /* 0x000fe200000e0000 */
[----:B------:R-:W-:Y:S01]  /*47b0*/  IMAD.IADD R21, R13, 0x1, R96 ;  /* 0x000000010d157824 */ /* 0x000fe200078e0260 */
[----:B------:R-:W-:Y:S02]  /*47c0*/  SEL R0, RZ, 0x1, P0 ;  /* 0x00000001ff007807 */ /* 0x000fe40000000000 */
[----:B------:R-:W-:Y:S01]  /*47d0*/  LOP3.LUT R31, R31, 0x1, RZ, 0x3c, !PT ;  /* 0x000000011f1f7812 */ /* 0x000fe200078e3cff */
[----:B------:R-:W-:Y:S01]  /*47e0*/  IMAD.U32 R10, RZ, RZ, UR9 ;  /* 0x00000009ff0a7e24 */ /* 0x000fe2000f8e00ff */
[----:B------:R-:W-:Y:S01]  /*47f0*/  @!UP1 UIADD3 UR9, UPT, UPT, UR7, 0x88, URZ ;  /* 0x0000008807099890 */ /* 0x000fe2000fffe0ff */
[----:B------:R-:W-:Y:S02]  /*4800*/  LOP3.LUT R29, R29, R0, RZ, 0x3c, !PT ;  /* 0x000000001d1d7212 */ /* 0x000fe400078e3cff */
[----:B------:R-:W-:Y:S02]  /*4810*/  SEL R30, R30, RZ, P0 ;  /* 0x000000ff1e1e7207 */ /* 0x000fe40000000000 */
[----:B------:R-:W-:Y:S01]  /*4820*/  IMAD.U32 R11, RZ, RZ, UR8 ;  /* 0x00000008ff0b7e24 */ /* 0x000fe2000f8e00ff */
[----:B------:R-:W-:Y:S01]  /*4830*/  @!P4 R2UR UR14, R10 ;  /* 0x000000000a0ec2ca */ /* 0x000fe200000e0000 */
[----:B------:R-:W-:Y:S01]  /*4840*/  @!UP1 UIADD3 UR8, UPT, UPT, UR7, 0x1200, URZ ;  /* 0x0000120007089890 */ /* 0x000fe2000fffe0ff */
[----:B------:R-:W-:Y:S02]  /*4850*/  VOTEU.ALL UP1, P4 ;  /* 0x0000000000ff7886 */ /* 0x000fe40002020000 */
[----:B------:R-:W-:Y:S11]  /*4860*/  @!P4 R2UR UR15, R11 ;  /* 0x000000000b0fc2ca */ /* 0x000ff600000e0000 */
[----:B------:R-:W-:Y:S02]  /*4870*/  @!UPT UIADD3 URZ, UPT, UPT, URZ, URZ, URZ ;  /* 0x000000fffffff290 */ /* 0x000fe4000fffe0ff */
[----:B------:R2:W-:Y:S01]  /*4880*/  @!UP1 UTMALDG.3D [UR8], [UR14], desc[UR20] ;  /* 0x000014080e0095b4 */ /* 0x0005e20008011000 */
[----:B------:R2:W-:Y:S01]  /*4890*/  @!P4 SYNCS.ARRIVE.TRANS64.RED.A0TR RZ, [UR7+0x88], R23 ;  /* 0x00008817ffffc9a7 */ /* 0x0005e20008300407 */
[----:B------:R-:W-:Y:S01]  /*48a0*/  UPLOP3.LUT UP1, UPT, UPT, UPT, UPT, 0x80, 0x8 ;  /* 0x000000000008789c */ /* 0x000fe20003f2f070 */
[----:B------:R-:W-:Y:S01]  /*48b0*/  SYNCS.ARRIVE.TRANS64.RED.A1T0 RZ, [UR13], RZ ;  /* 0x000000ffffff79a7 */ /* 0x000fe2000810040d */
[----:B------:R-:W-:Y:S09]  /*48c0*/  @P3 BRA `(.L_x_80) ;  /* 0xfffffff400503947 */ /* 0x000ff2000383ffff */
[----:B------:R-:W-:-:S04]  /*48d0*/  SHF.L.U32 R3, R31, 0x1f, RZ ;  /* 0x0000001f1f037819 */ /* 0x000fc800000006ff */
[----:B------:R-:W1:Y:S02]  /*48e0*/  SYNCS.PHASECHK.TRANS64.TRYWAIT P0, [UR7+0x90], R3 ;  /* 0x00009003ff0075a7 */ /* 0x000e640008001107 */
[----:B-1----:R-:W-:Y:S05]  /*48f0*/  @!P0 BRA `(.L_x_81) ;  /* 0x0000003400308947 */ /* 0x002fea0003800000 */
.L_x_151:
[----:B-1----:R-:W-:-:S07]  /*4900*/  MOV R0, UR7 ;  /* 0x0000000700007c02 */ /* 0x002fce0008000f00 */
.L_x_82:
[----:B-1----:R-:W-:-:S04]  /*4910*/  SHF.L.U32 R3, R31, 0x1f, RZ ;  /* 0x0000001f1f037819 */ /* 0x002fc800000006ff */
[----:B------:R1:W3:Y:S03]  /*4920*/  SYNCS.PHASECHK.TRANS64.TRYWAIT P0, [R0+URZ+0x98], R3 ;  /* 0x00009803000075a7 */ /* 0x0002e600080011ff */
[----:B---3--:R-:W-:Y:S05]  /*4930*/  @!P0 NANOSLEEP.SYNCS 0x989680 ;  /* 0x009896800000895d */ /* 0x008fea0003900000 */
[----:B------:R-:W3:Y:S02]  /*4940*/  @!P0 SYNCS.PHASECHK.TRANS64 P0, [R0+URZ+0x98], R3 ;  /* 0x00009803000085a7 */ /* 0x000ee400080010ff */
[----:B--23--:R-:W-:Y:S05]  /*4950*/  @P0 EXIT ;  /* 0x000000000000094d */ /* 0x00cfea0003800000 */
[----:B------:R-:W-:Y:S05]  /*4960*/  BRA `(.L_x_82) ;  /* 0xfffffffc00e87947 */ /* 0x000fea000383ffff */
.L_x_71:
[----:B------:R-:W-:-:S06]  /*4970*/  UISETP.GE.AND UP1, UPT, UR8, 0x4, UPT ;  /* 0x000000040800788c */ /* 0x000fcc000bf26270 */
[----:B------:R-:W-:-:S13]  /*4980*/  PLOP3.LUT P0, PT, PT, PT, UP1, 0x80, 0x8 ;  /* 0x000000000008781c */ /* 0x000fda0003f0f018 */
[----:B------:R-:W-:Y:S05]  /*4990*/  @!P0 EXIT ;  /* 0x000000000000894d */ /* 0x000fea0003800000 */
[----:B------:R-:W-:Y:S01]  /*49a0*/  BAR.SYNC.DEFER_BLOCKING 0x6, 0xa0 ;  /* 0x0182800000007b1d */ /* 0x000fe20000010000 */
[C---:B------:R-:W-:Y:S01]  /*49b0*/  IMAD.SHL.U32 R7, R108.reuse, 0x40, RZ ;  /* 0x000000406c077824 */ /* 0x040fe200078e00ff */
[C---:B------:R-:W-:Y:S01]  /*49c0*/  LOP3.LUT R110, R108.reuse, 0x60, RZ, 0xc0, !PT ;  /* 0x000000606c6e7812 */ /* 0x040fe200078ec0ff */
[C---:B------:R-:W-:Y:S01]  /*49d0*/  IMAD.SHL.U32 R100, R108.reuse, 0x20, RZ ;  /* 0x000000206c647824 */ /* 0x040fe200078e00ff */
[----:B------:R-:W-:Y:S01]  /*49e0*/  CS2R R106, SRZ ;  /* 0x00000000006a7805 */ /* 0x000fe2000001ff00 */
[C---:B------:R-:W-:Y:S01]  /*49f0*/  IMAD.SHL.U32 R0, R108.reuse, 0x2, RZ ;  /* 0x000000026c007824 */ /* 0x040fe200078e00ff */
[----:B------:R-:W-:Y:S02]  /*4a00*/  UMOV UR49, 0x400 ;  /* 0x0000040000317882 */ /* 0x000fe40000000000 */
[----:B------:R-:W1:Y:S01]  /*4a10*/  LDC R99, c[0x0][0x370] ;  /* 0x0000dc00ff637b82 */ /* 0x000e620000000800 */
[----:B------:R-:W-:Y:S01]  /*4a20*/  ULEA UR49, UR37, UR49, 0x18 ;  /* 0x0000003125317291 */ /* 0x000fe2000f8ec0ff */
[----:B------:R-:W-:Y:S01]  /*4a30*/  LOP3.LUT R5, R7, 0x180, RZ, 0xc0, !PT ;  /* 0x0000018007057812 */ /* 0x000fe200078ec0ff */
[----:B------:R-:W-:Y:S01]  /*4a40*/  IMAD.U32 R46, R108, 0x10000, RZ ;  /* 0x000100006c2e7824 */ /* 0x000fe200078e00ff */
[----:B------:R-:W-:Y:S01]  /*4a50*/  LOP3.LUT R100, R100, 0xc00, RZ, 0xc0, !PT ;  /* 0x00000c0064647812 */ /* 0x000fe200078ec0ff */
[----:B------:R-:W-:Y:S01]  /*4a60*/  UIADD3 UR4, UPT, UPT, UR49, 0x2200, URZ ;  /* 0x0000220031047890 */ /* 0x000fe2000fffe0ff */
[----:B------:R-:W-:Y:S01]  /*4a70*/  LOP3.LUT R0, R5, 0x20, R0, 0xf8, !PT ;  /* 0x0000002005007812 */ /* 0x000fe200078ef800 */
[----:B------:R-:W-:Y:S01]  /*4a80*/  IMAD.SHL.U32 R5, R108, 0x8, RZ ;  /* 0x000000086c057824 */ /* 0x000fe200078e00ff */
[----:B------:R-:W2:Y:S01]  /*4a90*/  LDC R42, c[0x0][0xb0c] ;  /* 0x0002c300ff2a7b82 */ /* 0x000ea20000000800 */
[----:B------:R-:W-:Y:S01]  /*4aa0*/  LOP3.LUT R100, R100, 0x40, R7, 0xf8, !PT ;  /* 0x0000004064647812 */ /* 0x000fe200078ef807 */
[----:B------:R-:W-:Y:S01]  /*4ab0*/  IMAD.MOV.U32 R44, RZ, RZ, RZ ;  /* 0x000000ffff2c7224 */ /* 0x000fe200078e00ff */
[----:B------:R-:W-:Y:S01]  /*4ac0*/  LOP3.LUT R46, R46, 0x600000, RZ, 0xc0, !PT ;  /* 0x006000002e2e7812 */ /* 0x000fe200078ec0ff */
[----:B------:R-:W-:Y:S01]  /*4ad0*/  IMAD.MOV.U32 R112, RZ, RZ, RZ ;  /* 0x000000ffff707224 */ /* 0x000fe200078e00ff */
[----:B------:R-:W-:-:S02]  /*4ae0*/  LOP3.LUT R108, R108, 0x2, RZ, 0xc0, !PT ;  /* 0x000000026c6c7812 */ /* 0x000fc400078ec0ff */
[----:B------:R-:W-:Y:S02]  /*4af0*/  CS2R R104, SRZ ;  /* 0x0000000000687805 */ /* 0x000fe4000001ff00 */
[----:B------:R-:W-:Y:S01]  /*4b00*/  LOP3.LUT R5, R0, 0x30, R5, 0x78, !PT ;  /* 0x0000003000057812 */ /* 0x000fe200078e7805 */
[----:B------:R-:W4:Y:S01]  /*4b10*/  LDC R97, c[0x0][0xb20] ;  /* 0x0002c800ff617b82 */ /* 0x000f220000000800 */
[----:B------:R-:W3:Y:S01]  /*4b20*/  LDS R3, [UR49+0x160] ;  /* 0x00016031ff037984 */ /* 0x000ee20008000800 */
[----:B------:R-:W-:Y:S01]  /*4b30*/  LOP3.LUT R100, R100, 0x200, R7, 0xf8, !PT ;  /* 0x0000020064647812 */ /* 0x000fe200078ef807 */
[----:B------:R-:W-:Y:S01]  /*4b40*/  IMAD.MOV R102, RZ, RZ, -R108 ;  /* 0x000000ffff667224 */ /* 0x000fe200078e0a6c */
[----:B------:R-:W1:Y:S01]  /*4b50*/  LDCU.64 UR52, c[0x0][0x348] ;  /* 0x00006900ff3477ac */ /* 0x000e620008000a00 */
[----:B------:R-:W-:Y:S01]  /*4b60*/  IMAD.U32 R109, RZ, RZ, UR4 ;  /* 0x00000004ff6d7e24 */ /* 0x000fe2000f8e00ff */
[----:B------:R-:W-:Y:S02]  /*4b70*/  LOP3.LUT R100, R100, R5, RZ, 0xfc, !PT ;  /* 0x0000000564647212 */ /* 0x000fe400078efcff */
[----:B------:R-:W1:Y:S01]  /*4b80*/  LDC R41, c[0x0][0xb30] ;  /* 0x0002cc00ff297b82 */ /* 0x000e620000000800 */
[----:B------:R-:W1:Y:S01]  /*4b90*/  LDCU.64 UR38, c[0x0][0x888] ;  /* 0x00011100ff2677ac */ /* 0x000e620008000a00 */
[----:B------:R-:W1:Y:S06]  /*4ba0*/  LDCU.64 UR44, c[0x0][0x890] ;  /* 0x00011200ff2c77ac */ /* 0x000e6c0008000a00 */
[----:B------:R-:W1:Y:S01]  /*4bb0*/  LDC.64 R92, c[0x0][0xb10] ;  /* 0x0002c400ff5c7b82 */ /* 0x000e620000000a00 */
[----:B------:R-:W-:-:S07]  /*4bc0*/  UIADD3 UR48, UPT, UPT, UR49, 0x200, URZ ;  /* 0x0000020031307890 */ /* 0x000fce000fffe0ff */
[----:B------:R-:W1:Y:S08]  /*4bd0*/  LDC.64 R38, c[0x0][0xb18] ;  /* 0x0002c600ff267b82 */ /* 0x000e700000000a00 */
[----:B------:R-:W1:Y:S08]  /*4be0*/  LDC.64 R36, c[0x0][0xb28] ;  /* 0x0002ca00ff247b82 */ /* 0x000e700000000a00 */
[----:B------:R-:W1:Y:S01]  /*4bf0*/  LDC.64 R90, c[0x0][0x8b0] ;  /* 0x00022c00ff5a7b82 */ /* 0x000e620000000a00 */
[----:B---3--:R-:W-:-:S07]  /*4c00*/  IMAD.IADD R46, R3, 0x1, R46 ;  /* 0x00000001032e7824 */ /* 0x008fce00078e022e */
[----:B------:R-:W3:Y:S08]  /*4c10*/  LDC.64 R88, c[0x0][0x8a8] ;  /* 0x00022a00ff587b82 */ /* 0x000ef00000000a00 */
[----:B--2-4-:R-:W1:Y:S02]  /*4c20*/  LDC R98, c[0x0][0x374] ;  /* 0x0000dd00ff627b82 */ /* 0x014e640000000800 */
.L_x_108:
[----:B------:R-:W-:Y:S02]  /*4c30*/  LEA R0, R112, UR49, 0x3 ;  /* 0x0000003170007c11 */ /* 0x000fe4000f8e18ff */
[----:B------:R-:W-:Y:S02]  /*4c40*/  SHF.L.U32 R3, R106, 0x1f, RZ ;  /* 0x0000001f6a037819 */ /* 0x000fe400000006ff */
[----:B------:R-:W-:Y:S02]  /*4c50*/  LEA R16, R112, UR49, 0x4 ;  /* 0x0000003170107c11 */ /* 0x000fe4000f8e20ff */
[----:B------:R-:W2:Y:S02]  /*4c60*/  SYNCS.PHASECHK.TRANS64.TRYWAIT P0, [R0+URZ+0xb0], R3 ;  /* 0x0000b003000075a7 */ /* 0x000ea400080011ff */
[----:B-12---:R-:W-:Y:S05]  /*4c70*/  @!P0 BRA `(.L_x_83) ;  /* 0x0000003000688947 */ /* 0x006fea0003800000 */
.L_x_152:
[----:B------:R-:W4:Y:S01]  /*4c80*/  LDC.64 R12, c[0x0][0xb10] ;  /* 0x0002c400ff0c7b82 */ /* 0x000f220000000a00 */
[----:B------:R-:W3:Y:S01]  /*4c90*/  LDS.128 R16, [R16+0x140] ;  /* 0x0001400010107984 */ /* 0x000ee20000000c00 */
[----:B-1----:R-:W-:Y:S01]  /*4ca0*/  ISETP.NE.AND P1, PT, R41, 0x1, PT ;  /* 0x000000012900780c */ /* 0x002fe20003f25270 */
[----:B--2---:R-:W-:Y:S01]  /*4cb0*/  VIADD R0, R0, 0xc0 ;  /* 0x000000c000007836 */ /* 0x004fe20000000000 */
[----:B------:R-:W-:Y:S04]  /*4cc0*/  ISETP.GE.AND P0, PT, R40, 0x1, PT ;  /* 0x000000012800780c */ /* 0x000fe80003f06270 */
[----:B------:R-:W1:Y:S01]  /*4cd0*/  LDC.64 R10, c[0x0][0xb18] ;  /* 0x0002c600ff0a7b82 */ /* 0x000e620000000a00 */
[----:B------:R-:W-:Y:S01]  /*4ce0*/  PRMT R0, RZ, 0x654, R0 ;  /* 0x00000654ff007816 */ /* 0x000fe20000000000 */
[----:B------:R-:W-:Y:S01]  /*4cf0*/  @!PT LDS RZ, [RZ] ;  /* 0x00000000fffff984 */ /* 0x000fe20000000800 */
[----:B------:R-:W-:Y:S01]  /*4d00*/  @!PT LDS RZ, [RZ] ;  /* 0x00000000fffff984 */ /* 0x000fe20000000800 */
[----:B------:R-:W-:Y:S01]  /*4d10*/  @!PT LDS RZ, [RZ] ;  /* 0x00000000fffff984 */ /* 0x000fe20000000800 */
[----:B------:R-:W-:Y:S01]  /*4d20*/  @!PT LDS RZ, [RZ] ;  /* 0x00000000fffff984 */ /* 0x000fe20000000800 */
[----:B------:R2:W-:Y:S06]  /*4d30*/  MEMBAR.ALL.CTA ;  /* 0x0000000000007992 */ /* 0x0005ec0000008000 */
[----:B--2---:R-:W2:Y:S01]  /*4d40*/  FENCE.VIEW.ASYNC.S ;  /* 0x00000000000073c6 */ /* 0x004ea20000000000 */
[----:B------:R-:W1:Y:S08]  /*4d50*/  @!P1 LDC R14, c[0x0][0xb20] ;  /* 0x0002c800ff0e9b82 */ /* 0x000e700000000800 */
[----:B------:R-:W1:Y:S01]  /*4d60*/  @!P1 LDC R9, c[0x0][0xb0c] ;  /* 0x0002c300ff099b82 */ /* 0x000e620000000800 */
[----:B--2---:R2:W-:Y:S01]  /*4d70*/  SYNCS.ARRIVE.TRANS64.RED.A1T0 RZ, [R0+URZ], RZ ;  /* 0x000000ff00ff79a7 */ /* 0x0045e200081004ff */
[----:B---3--:R-:W-:Y:S04]  /*4d80*/  LOP3.LUT P4, RZ, R18, 0x1, RZ, 0xc0, !PT ;  /* 0x0000000112ff7812 */ /* 0x008fe8000788c0ff */
[----:B------:R-:W-:Y:S09]  /*4d90*/  P2R R111, PR, RZ, 0x10 ;  /* 0x00000010ff6f7803 */ /* 0x000ff20000000000 */
[----:B------:R-:W-:Y:S02]  /*4da0*/  @P4 MOV R45, R16 ;  /* 0x00000010002d4202 */ /* 0x000fe40000000f00 */
[----:B------:R-:W-:Y:S01]  /*4db0*/  @P4 LOP3.LUT R43, R17, 0xffff, RZ, 0xc0, !PT ;  /* 0x0000ffff112b4812 */ /* 0x000fe200078ec0ff */
[----:B--2-4-:R-:W-:Y:S06]  /*4dc0*/  @!P0 BRA `(.L_x_84) ;  /* 0x0000000000a48947 */ /* 0x014fec0003800000 */
[----:B------:R-:W-:Y:S01]  /*4dd0*/  IMAD.HI.U32 R24, R98, R39, RZ ;  /* 0x0000002762187227 */ /* 0x000fe200078e00ff */
[----:B------:R-:W-:Y:S02]  /*4de0*/  ISETP.NE.AND P0, PT, R38, 0x1, PT ;  /* 0x000000012600780c */ /* 0x000fe40003f05270 */
[----:B------:R-:W-:Y:S01]  /*4df0*/  ISETP.NE.AND P2, PT, R40, 0x1, PT ;  /* 0x000000012800780c */ /* 0x000fe20003f45270 */
[-C--:B------:R-:W-:Y:S01]  /*4e00*/  IMAD.HI.U32 R22, R99, R92.reuse, RZ ;  /* 0x0000005c63167227 */ /* 0x080fe200078e00ff */
[----:B------:R-:W-:Y:S02]  /*4e10*/  SHF.R.U32.HI R23, RZ, R97, R24 ;  /* 0x00000061ff177219 */ /* 0x000fe40000011618 */
[----:B------:R-:W-:Y:S01]  /*4e20*/  ISETP.NE.AND P3, PT, R42, 0x1, PT ;  /* 0x000000012a00780c */ /* 0x000fe20003f65270 */
[----:B------:R-:W-:Y:S01]  /*4e30*/  IMAD.HI.U32 R28, R43, R39, RZ ;  /* 0x000000272b1c7227 */ /* 0x000fe200078e00ff */
[----:B------:R-:W-:Y:S02]  /*4e40*/  SHF.R.U32.HI R22, RZ, R93, R22 ;  /* 0x0000005dff167219 */ /* 0x000fe40000011616 */
[----:B------:R-:W-:Y:S01]  /*4e50*/  SEL R3, R98, R23, !P0 ;  /* 0x0000001762037207 */ /* 0x000fe20004000000 */
[----:B------:R-:W-:Y:S01]  /*4e60*/  IMAD.HI.U32 R26, R45, R92, RZ ;  /* 0x0000005c2d1a7227 */ /* 0x000fe200078e00ff */
[----:B------:R-:W-:Y:S03]  /*4e70*/  SEL R7, R99, R22, !P3 ;  /* 0x0000001663077207 */ /* 0x000fe60005800000 */
[-C--:B------:R-:W-:Y:S01]  /*4e80*/  IMAD.HI.U32 R22, R3, R36.reuse, RZ ;  /* 0x0000002403167227 */ /* 0x080fe200078e00ff */
[----:B------:R-:W-:Y:S03]  /*4e90*/  SHF.R.U32.HI R26, RZ, R93, R26 ;  /* 0x0000005dff1a7219 */ /* 0x000fe6000001161a */
[----:B------:R-:W-:Y:S01]  /*4ea0*/  IMAD.HI.U32 R24, R7, R36, RZ ;  /* 0x0000002407187227 */ /* 0x000fe200078e00ff */
[----:B------:R-:W-:Y:S02]  /*4eb0*/  @P2 SHF.R.U32.HI R3, RZ, R37, R22 ;  /* 0x00000025ff032219 */ /* 0x000fe40000011616 */
[----:B------:R-:W-:Y:S02]  /*4ec0*/  SHF.R.U32.HI R22, RZ, R97, R28 ;  /* 0x00000061ff167219 */ /* 0x000fe4000001161c */
[----:B------:R-:W-:Y:S01]  /*4ed0*/  @P2 SHF.R.U32.HI R7, RZ, R37, R24 ;  /* 0x00000025ff072219 */ /* 0x000fe20000011618 */
[C---:B------:R-:W-:Y:S01]  /*4ee0*/  IMAD R2, R40.reuse, R3, RZ ;  /* 0x0000000328027224 */ /* 0x040fe200078e02ff */
[----:B------:R-:W-:Y:S02]  /*4ef0*/  SEL R5, R43, R22, !P0 ;  /* 0x000000162b057207 */ /* 0x000fe40004000000 */
[----:B------:R-:W-:Y:S01]  /*4f00*/  SEL R3, R45, R26, !P3 ;  /* 0x0000001a2d037207 */ /* 0x000fe20005800000 */
[----:B------:R-:W-:Y:S01]  /*4f10*/  IMAD R4, R40, R7, RZ ;  /* 0x0000000728047224 */ /* 0x000fe200078e02ff */
[C---:B------:R-:W-:Y:S01]  /*4f20*/  ISETP.GE.AND P0, PT, R5.reuse, R2, PT ;  /* 0x000000020500720c */ /* 0x040fe20003f06270 */
[----:B------:R-:W-:Y:S03]  /*4f30*/  IMAD.HI.U32 R6, R5, R36, RZ ;  /* 0x0000002405067227 */ /* 0x000fe600078e00ff */
[----:B------:R-:W-:Y:S01]  /*4f40*/  ISETP.GE.OR P0, PT, R3, R4, P0 ;  /* 0x000000040300720c */ /* 0x000fe20000706670 */
[----:B------:R-:W-:Y:S01]  /*4f50*/  IMAD.MOV R4, RZ, RZ, -R3 ;  /* 0x000000ffff047224 */ /* 0x000fe200078e0a03 */
[-C--:B------:R-:W-:Y:S03]  /*4f60*/  SHF.R.U32.HI R6, RZ, R37.reuse, R6 ;  /* 0x00000025ff067219 */ /* 0x080fe60000011606 */
[----:B------:R-:W-:Y:S01]  /*4f70*/  IMAD R45, R42, R4, R45 ;  /* 0x000000042a2d7224 */ /* 0x000fe200078e022d */
[----:B------:R-:W-:Y:S05]  /*4f80*/  SEL R15, R5, R6, !P2 ;  /* 0x00000006050f7207 */ /* 0x000fea0005000000 */
[----:B------:R-:W-:Y:S02]  /*4f90*/  IMAD.MOV R6, RZ, RZ, -R15 ;  /* 0x000000ffff067224 */ /* 0x000fe400078e0a0f */
[C---:B------:R-:W-:Y:S04]  /*4fa0*/  @!P0 IMAD.HI.U32 R2, R3.reuse, R36, RZ ;  /* 0x0000002403028227 */ /* 0x040fe800078e00ff */
[----:B------:R-:W-:Y:S01]  /*4fb0*/  IMAD R6, R40, R6, R5 ;  /* 0x0000000628067224 */ /* 0x000fe200078e0205 */
[----:B------:R-:W-:Y:S04]  /*4fc0*/  @!P0 SHF.R.U32.HI R2, RZ, R37, R2 ;  /* 0x00000025ff028219 */ /* 0x000fe80000011602 */
[----:B------:R-:W-:Y:S02]  /*4fd0*/  @!P0 SEL R0, R3, R2, !P2 ;  /* 0x0000000203008207 */ /* 0x000fe40005000000 */
[----:B------:R-:W-:Y:S02]  /*4fe0*/  IADD3 R2, PT, PT, -R5, RZ, RZ ;  /* 0x000000ff05027210 */ /* 0x000fe40007ffe1ff */
[----:B------:R-:W-:Y:S01]  /*4ff0*/  @!P0 IADD3 R8, PT, PT, R15, -R0, RZ ;  /* 0x800000000f088210 */ /* 0x000fe20007ffe0ff */
[----:B------:R-:W-:Y:S02]  /*5000*/  @!P0 IMAD R0, R7, R6, R0 ;  /* 0x0000000607008224 */ /* 0x000fe400078e0200 */
[----:B------:R-:W-:Y:S02]  /*5010*/  IMAD R43, R38, R2, R43 ;  /* 0x00000002262b7224 */ /* 0x000fe400078e022b */
[----:B------:R-:W-:Y:S02]  /*5020*/  @!P0 IMAD R5, R8, R40, R3 ;  /* 0x0000002808058224 */ /* 0x000fe400078e0203 */
[----:B------:R-:W-:Y:S04]  /*5030*/  @!P0 IMAD.MOV.U32 R3, RZ, RZ, R0 ;  /* 0x000000ffff038224 */ /* 0x000fe800078e0000 */
[----:B------:R-:W-:Y:S02]  /*5040*/  IMAD R45, R3, R42, R45 ;  /* 0x0000002a032d7224 */ /* 0x000fe400078e022d */
[----:B------:R-:W-:Y:S07]  /*5050*/  IMAD R43, R5, R38, R43 ;  /* 0x00000026052b7224 */ /* 0x000fee00078e022b */
.L_x_84:
[----:B-1----:R-:W-:Y:S01]  /*5060*/  @!P1 ISETP.NE.AND P0, PT, R10, 0x1, PT ;  /* 0x000000010a00980c */ /* 0x002fe20003f05270 */
[----:B------:R-:W-:Y:S01]  /*5070*/  @!P1 IMAD.HI.U32 R0, R45, R12, RZ ;  /* 0x0000000c2d009227 */ /* 0x000fe200078e00ff */
[----:B------:R-:W-:Y:S01]  /*5080*/  @!P1 ISETP.NE.AND P2, PT, R9, 0x1, PT ;  /* 0x000000010900980c */ /* 0x000fe20003f45270 */
[----:B------:R-:W-:Y:S01]  /*5090*/  ULOP3.LUT UP0, URZ, UR48, 0x1b0, URZ, 0xc0, !UPT ;  /* 0x000001b030ff7892 */ /* 0x000fe2000f80c0ff */
[----:B------:R-:W-:Y:S01]  /*50a0*/  R2UR UR42, R21 ;  /* 0x00000000152a72ca */ /* 0x000fe200000e0000 */
[----:B------:R-:W-:Y:S01]  /*50b0*/  @!P1 IMAD.HI.U32 R3, R43, R11, RZ ;  /* 0x0000000b2b039227 */ /* 0x000fe200078e00ff */
[----:B------:R-:W-:Y:S02]  /*50c0*/  @!P1 SHF.R.U32.HI R0, RZ, R13, R0 ;  /* 0x0000000dff009219 */ /* 0x000fe40000011600 */
[----:B------:R-:W-:Y:S01]  /*50d0*/  R2UR UR41, R20 ;  /* 0x00000000142972ca */ /* 0x000fe200000e0000 */
[----:B------:R-:W-:Y:S01]  /*50e0*/  VIADD R112, R112, 0x1 ;  /* 0x0000000170707836 */ /* 0x000fe20000000000 */
[----:B------:R-:W-:Y:S02]  /*50f0*/  @!P1 SHF.R.U32.HI R2, RZ, R14, R3 ;  /* 0x0000000eff029219 */ /* 0x000fe40000011603 */
[----:B------:R-:W-:Y:S02]  /*5100*/  @!P1 SEL R3, R45, R0, !P2 ;  /* 0x000000002d039207 */ /* 0x000fe40005000000 */
[----:B------:R-:W-:Y:S02]  /*5110*/  @!P1 SEL R2, R43, R2, !P0 ;  /* 0x000000022b029207 */ /* 0x000fe40004000000 */
[----:B------:R-:W-:Y:S01]  /*5120*/  @P4 SHF.R.U32.HI R103, RZ, 0x10, R17 ;  /* 0x00000010ff674819 */ /* 0x000fe20000011611 */
[----:B------:R-:W-:Y:S02]  /*5130*/  USHF.L.U32 UR42, UR42, 0x6, URZ ;  /* 0x000000062a2a7899 */ /* 0x000fe400080006ff */
[----:B------:R-:W-:Y:S02]  /*5140*/  @!P1 IMAD.IADD R0, R2, 0x1, -R3 ;  /* 0x0000000102009824 */ /* 0x000fe400078e0a03 */
[----:B------:R-:W-:Y:S01]  /*5150*/  @!P1 IMAD.IADD R2, R3, 0x1, -R2 ;  /* 0x0000000103029824 */ /* 0x000fe200078e0a02 */
[----:B------:R-:W-:Y:S01]  /*5160*/  USHF.L.U32 UR41, UR41, 0x7, URZ ;  /* 0x0000000729297899 */ /* 0x000fe200080006ff */
[----:B------:R-:W-:Y:S02]  /*5170*/  @!P1 IMAD R45, R0, R9, R45 ;  /* 0x00000009002d9224 */ /* 0x000fe400078e022d */
[----:B------:R-:W-:Y:S01]  /*5180*/  @!P1 IMAD R43, R2, R10, R43 ;  /* 0x0000000a022b9224 */ /* 0x000fe200078e022b */
[----:B------:R-:W-:Y:S08]  /*5190*/  BRA.U !UP0, `(.L_x_85) ;  /* 0x0000000108407547 */ /* 0x000ff0000b800000 */
[----:B------:R-:W1:Y:S01]  /*51a0*/  LDCU.64 UR8, c[0x4][0x80] ;  /* 0x01001000ff0877ac */ /* 0x000e620008000a00 */
[----:B------:R-:W-:Y:S01]  /*51b0*/  MOV R3, 0x0 ;  /* 0x0000000000037802 */ /* 0x000fe20000000f00 */
[----:B------:R-:W-:Y:S02]  /*51c0*/  HFMA2 R12, -RZ, RZ, 0, 5.9604644775390625e-08 ;  /* 0x00000001ff0c7431 */ /* 0x000fe400000001ff */
[----:B------:R-:W-:Y:S02]  /*51d0*/  IMAD.MOV.U32 R8, RZ, RZ, 0x70 ;  /* 0x00000070ff087424 */ /* 0x000fe400078e00ff */
[----:B------:R-:W-:Y:S01]  /*51e0*/  IMAD.MOV.U32 R13, RZ, RZ, RZ ;  /* 0x000000ffff0d7224 */ /* 0x000fe200078e00ff */
[----:B------:R-:W2:Y:S01]  /*51f0*/  LDCU.64 UR6, c[0x4][0x88] ;  /* 0x01001100ff0677ac */ /* 0x000ea20008000a00 */
[----:B------:R-:W3:Y:S01]  /*5200*/  LDC.64 R2, c[0x4][R3] ;  /* 0x0100000003027b82 */ /* 0x000ee20000000a00 */
[----:B------:R-:W4:Y:S01]  /*5210*/  LDCU.64 UR4, c[0x4][0x8] ;  /* 0x01000100ff0477ac */ /* 0x000f220008000a00 */
[----:B-1----:R-:W-:Y:S01]  /*5220*/  MOV R5, UR9 ;  /* 0x0000000900057c02 */ /* 0x002fe20008000f00 */
[----:B------:R-:W-:Y:S01]  /*5230*/  IMAD.U32 R4, RZ, RZ, UR8 ;  /* 0x00000008ff047e24 */ /* 0x000fe2000f8e00ff */
[----:B--2---:R-:W-:Y:S01]  /*5240*/  MOV R7, UR7 ;  /* 0x0000000700077c02 */ /* 0x004fe20008000f00 */
[----:B------:R-:W-:Y:S01]  /*5250*/  IMAD.U32 R6, RZ, RZ, UR6 ;  /* 0x00000006ff067e24 */ /* 0x000fe2000f8e00ff */
[----:B----4-:R-:W-:Y:S01]  /*5260*/  MOV R11, UR5 ;  /* 0x00000005000b7c02 */ /* 0x010fe20008000f00 */
[----:B------:R-:W-:Y:S02]  /*5270*/  IMAD.U32 R10, RZ, RZ, UR4 ;  /* 0x00000004ff0a7e24 */ /* 0x000fe4000f8e00ff */
[----:B------:R-:W-:Y:S07]  /*5280*/  LEPC R20, `(.L_x_85) ;  /* 0x000000001014794e */ /* 0x000fee0000000000 */
[----:B---3-5:R-:W-:Y:S05]  /*5290*/  CALL.ABS.NOINC R2 ;  /* 0x0000000002007343 */ /* 0x028fea0003c00000 */
.L_x_85:
[----:B------:R-:W-:Y:S01]  /*52a0*/  LOP3.LUT P0, RZ, R109, 0x1b0, RZ, 0xc0, !PT ;  /* 0x000001b06dff7812 */ /* 0x000fe2000780c0ff */
[----:B------:R-:W-:Y:S11]  /*52b0*/  BSSY.RECONVERGENT B6, `(.L_x_86) ;  /* 0x0000013000067945 */ /* 0x000ff60003800200 */
[----:B------:R-:W-:Y:S01]  /*52c0*/  @!UPT UIADD3 URZ, UPT, UPT, URZ, URZ, URZ ;  /* 0x000000fffffff290 */ /* 0x000fe2000fffe0ff */
[----:B------:R-:W-:Y:S05]  /*52d0*/  @!P0 BRA `(.L_x_87) ;  /* 0x0000000000408947 */ /* 0x000fea0003800000 */
        /* <DEDUP_REMOVED lines=16> */
.L_x_87:
[----:B------:R-:W-:Y:S05]  /*53e0*/  BSYNC.RECONVERGENT B6 ;  /* 0x0000000000067941 */ /* 0x000fea0003800200 */
.L_x_86:
[----:B------:R-:W-:Y:S01]  /*53f0*/  ISETP.NE.U32.AND P4, PT, R90, RZ, PT ;  /* 0x000000ff5a00720c */ /* 0x000fe20003f85070 */
[----:B------:R-:W-:Y:S01]  /*5400*/  UISETP.NE.AND UP2, UPT, UR50, URZ, UPT ;  /* 0x000000ff3200728c */ /* 0x000fe2000bf45270 */
[----:B------:R-:W-:Y:S01]  /*5410*/  ISETP.NE.U32.AND P2, PT, RZ, UR38, PT ;  /* 0x00000026ff007c0c */ /* 0x000fe2000bf45070 */
[----:B------:R-:W-:Y:S01]  /*5420*/  UISETP.NE.U32.AND UP1, UPT, UR44, URZ, UPT ;  /* 0x000000ff2c00728c */ /* 0x000fe2000bf25070 */
[----:B------:R-:W-:Y:S01]  /*5430*/  ISETP.NE.AND.EX P4, PT, R91, RZ, PT, P4 ;  /* 0x000000ff5b00720c */ /* 0x000fe20003f85340 */
[----:B------:R-:W-:Y:S01]  /*5440*/  UPLOP3.LUT UP0, UPT, UPT, UPT, UPT, 0x40, 0x4 ;  /* 0x000000000004789c */ /* 0x000fe20003f0e870 */
[----:B------:R-:W-:Y:S01]  /*5450*/  ISETP.NE.AND.EX P2, PT, RZ, UR39, PT, P2 ;  /* 0x00000027ff007c0c */ /* 0x000fe2000bf45320 */
[----:B------:R-:W-:Y:S01]  /*5460*/  UISETP.NE.AND.EX UP1, UPT, UR45, URZ, UPT, UP1 ;  /* 0x000000ff2d00728c */ /* 0x000fe2000bf25310 */
[----:B------:R-:W-:Y:S04]  /*5470*/  PLOP3.LUT P1, PT, PT, PT, UP2, 0x80, 0x8 ;  /* 0x000000000008781c */ /* 0x000fe80003f2f028 */
[----:B------:R-:W-:Y:S06]  /*5480*/  @UP2 UPLOP3.LUT UP0, UPT, UPT, UPT, UP1, 0x80, 0x8 ;  /* 0x000000000008289c */ /* 0x000fec0003f0f010 */
[----:B------:R-:W-:Y:S01]  /*5490*/  PLOP3.LUT P0, PT, PT, PT, UP0, 0x80, 0x8 ;  /* 0x000000000008781c */ /* 0x000fe20003f0f008 */
[----:B------:R-:W-:Y:S01]  /*54a0*/  @!UPT UIADD3 URZ, UPT, UPT, URZ, URZ, URZ ;  /* 0x000000fffffff290 */ /* 0x000fe2000fffe0ff */
[----:B------:R-:W-:Y:S11]  /*54b0*/  BRA.U !UP1, `(.L_x_88) ;  /* 0x0000000109387547 */ /* 0x000ff6000b800000 */
[----:B------:R-:W-:Y:S01]  /*54c0*/  UISETP.NE.U32.AND UP0, UPT, UR38, URZ, UPT ;  /* 0x000000ff2600728c */ /* 0x000fe2000bf05070 */
[----:B------:R-:W-:Y:S02]  /*54d0*/  HFMA2 R0, -RZ, RZ, 0, 5.9604644775390625e-08 ;  /* 0x00000001ff007431 */ /* 0x000fe400000001ff */
[----:B------:R-:W-:Y:S01]  /*54e0*/  IMAD.MOV.U32 R95, RZ, RZ, 0x1 ;  /* 0x00000001ff5f7424 */ /* 0x000fe200078e00ff */
[----:B------:R-:W-:Y:S06]  /*54f0*/  UISETP.NE.AND.EX UP0, UPT, UR39, URZ, UPT, UP0 ;  /* 0x000000ff2700728c */ /* 0x000fec000bf05300 */
[----:B------:R-:W-:Y:S05]  /*5500*/  PLOP3.LUT P3, PT, PT, PT, UP0, 0x80, 0x8 ;  /* 0x000000000008781c */ /* 0x000fea0003f6f008 */
[----:B------:R-:W1:Y:S01]  /*5510*/  @UP0 LDCU.64 UR6, c[0x0][0x888] ;  /* 0x00011100ff0607ac */ /* 0x000e620008000a00 */
[----:B------:R-:W-:Y:S07]  /*5520*/  @UP0 UIMAD UR4, UR36, UR44, URZ ;  /* 0x0000002c240402a4 */ /* 0x000fee000f8e02ff */
[----:B------:R-:W-:Y:S01]  /*5530*/  @!P3 PRMT R95, R0, 0x7610, R95 ;  /* 0x00007610005fb816 */ /* 0x000fe2000000005f */
[----:B-1----:R-:W-:Y:S03]  /*5540*/  @UP0 UIMAD.WIDE UR6, UR4, 0x4, UR6 ;  /* 0x00000004040608a5 */ /* 0x002fe6000f8e0206 */
[----:B------:R-:W1:Y:S03]  /*5550*/  @!UP0 LDCU UR4, c[0x0][0x880] ;  /* 0x00011000ff0487ac */ /* 0x000e660008000800 */
[----:B------:R-:W-:Y:S01]  /*5560*/  IMAD.U32 R2, RZ, RZ, UR6 ;  /* 0x00000006ff027e24 */ /* 0x000fe2000f8e00ff */
[----:B------:R-:W-:Y:S05]  /*5570*/  MOV R3, UR7 ;  /* 0x0000000700037c02 */ /* 0x000fea0008000f00 */
[----:B-----5:R2:W5:Y:S02]  /*5580*/  @P3 LDG.E R49, desc[UR46][R2.64] ;  /* 0x0000002e02313981 */ /* 0x020564000c1e1900 */
[----:B-12---:R-:W-:Y:S02]  /*5590*/  @!P3 IMAD.U32 R49, RZ, RZ, UR4 ;  /* 0x00000004ff31be24 */ /* 0x006fe4000f8e00ff */
.L_x_88:
[----:B------:R-:W-:Y:S05]  /*55a0*/  @!P4 BRA `(.L_x_89) ;  /* 0x000000000020c947 */ /* 0x000fea0003800000 */
[----:B------:R-:W-:Y:S04]  /*55b0*/  ISETP.NE.U32.AND P3, PT, R88, RZ, PT ;  /* 0x000000ff5800720c */ /* 0x000fe80003f65070 */
[----:B------:R-:W-:Y:S11]  /*55c0*/  ISETP.NE.AND.EX P3, PT, R89, RZ, PT, P3 ;  /* 0x000000ff5900720c */ /* 0x000ff60003f65330 */
[----:B------:R-:W-:Y:S02]  /*55d0*/  @!UPT UIADD3 URZ, UPT, UPT, URZ, URZ, URZ ;  /* 0x000000fffffff290 */ /* 0x000fe4000fffe0ff */
[----:B------:R-:W1:Y:S01]  /*55e0*/  @P3 LDC.64 R2, c[0x0][0x8a8] ;  /* 0x00022a00ff023b82 */ /* 0x000e620000000a00 */
[----:B------:R-:W-:Y:S04]  /*55f0*/  @P3 IMAD R0, R90, UR36, RZ ;  /* 0x000000245a003c24 */ /* 0x000fe8000f8e02ff */
[----:B-1----:R-:W-:Y:S05]  /*5600*/  @P3 IMAD.WIDE R2, R0, 0x4, R2 ;  /* 0x0000000400023825 */ /* 0x002fea00078e0202 */
[----:B-----5:R1:W5:Y:S02]  /*5610*/  @P3 LDG.E R47, desc[UR46][R2.64] ;  /* 0x0000002e022f3981 */ /* 0x020364000c1e1900 */
[----:B-1----:R-:W2:Y:S02]  /*5620*/  @!P3 LDC R47, c[0x0][0x8a0] ;  /* 0x00022800ff2fbb82 */ /* 0x002ea40000000800 */
.L_x_89:
[----:B-----5:R-:W-:Y:S01]  /*5630*/  FSETP.NEU.AND P4, PT, R49, RZ, PT ;  /* 0x000000ff3100720b */ /* 0x020fe20003f8d000 */
[----:B------:R-:W-:Y:S01]  /*5640*/  BSSY B1, `(.L_x_90) ;  /* 0x0000042000017945 */ /* 0x000fe20003800000 */
[----:B------:R-:W-:Y:S01]  /*5650*/  SEL R7, RZ, 0xffffffff, P2 ;  /* 0xffffffffff077807 */ /* 0x000fe20001000000 */
[----:B------:R-:W-:Y:S01]  /*5660*/  IMAD.MOV.U32 R115, RZ, RZ, 0x1 ;  /* 0x00000001ff737424 */ /* 0x000fe200078e00ff */
[----:B------:R-:W-:Y:S02]  /*5670*/  LOP3.LUT P3, RZ, R95, 0xff, RZ, 0xc0, !PT ;  /* 0x000000ff5fff7812 */ /* 0x000fe4000786c0ff */
[----:B------:R-:W-:Y:S02]  /*5680*/  CS2R R86, SRZ ;  /* 0x0000000000567805 */ /* 0x000fe4000001ff00 */
[----:B------:R-:W-:Y:S02]  /*5690*/  @P1 SEL R4, RZ, 0xffffffff, P4 ;  /* 0xffffffffff041807 */ /* 0x000fe40002000000 */
[----:B------:R-:W-:Y:S02]  /*56a0*/  CS2R R84, SRZ ;  /* 0x0000000000547805 */ /* 0x000fe4000001ff00 */
[----:B------:R-:W-:Y:S02]  /*56b0*/  LEA R0, R105, UR49, 0x3 ;  /* 0x0000003169007c11 */ /* 0x000fe4000f8e18ff */
[----:B------:R-:W-:Y:S02]  /*56c0*/  CS2R R82, SRZ ;  /* 0x0000000000527805 */ /* 0x000fe4000001ff00 */
[----:B------:R-:W-:Y:S02]  /*56d0*/  @P0 SEL R4, R7, R4, !P3 ;  /* 0x0000000407040207 */ /* 0x000fe40005800000 */
[----:B------:R-:W-:Y:S02]  /*56e0*/  CS2R R80, SRZ ;  /* 0x0000000000507805 */ /* 0x000fe4000001ff00 */
[----:B------:R-:W-:Y:S02]  /*56f0*/  LEA R113, R44, UR49, 0x3 ;  /* 0x000000312c717c11 */ /* 0x000fe4000f8e18ff */
[----:B------:R-:W-:Y:S02]  /*5700*/  @P1 LOP3.LUT R4, R4, 0x1, RZ, 0xc0, !PT ;  /* 0x0000000104041812 */ /* 0x000fe400078ec0ff */
[----:B------:R-:W-:Y:S02]  /*5710*/  SHF.L.U32 R2, R107, 0x1f, RZ ;  /* 0x0000001f6b027819 */ /* 0x000fe400000006ff */
[----:B------:R-:W-:Y:S02]  /*5720*/  ISETP.NE.U32.OR P6, PT, R4, 0x1, !P1 ;  /* 0x000000010400780c */ /* 0x000fe40004fc5470 */
[----:B------:R-:W-:Y:S02]  /*5730*/  PLOP3.LUT P2, PT, PT, PT, UP1, 0x80, 0x8 ;  /* 0x000000000008781c */ /* 0x000fe40003f4f018 */
[----:B------:R-:W-:Y:S02]  /*5740*/  LEA.HI R5, R44, R44, RZ, 0x1 ;  /* 0x0000002c2c057211 */ /* 0x000fe400078f08ff */
[----:B------:R-:W-:Y:S02]  /*5750*/  SEL R4, RZ, 0xffffffff, P4 ;  /* 0xffffffffff047807 */ /* 0x000fe40002000000 */
[----:B------:R-:W-:Y:S01]  /*5760*/  P2R R114, PR, RZ, 0x40 ;  /* 0x00000040ff727803 */ /* 0x000fe20000000000 */
[C---:B------:R-:W-:Y:S01]  /*5770*/  IMAD.SHL.U32 R3, R5.reuse, 0x40, RZ ;  /* 0x0000004005037824 */ /* 0x040fe200078e00ff */
[----:B------:R-:W-:Y:S03]  /*5780*/  LOP3.LUT R5, R5, 0xffe, RZ, 0xc0, !PT ;  /* 0x00000ffe05057812 */ /* 0x000fe600078ec0ff */
[----:B------:R-:W-:Y:S02]  /*5790*/  @P6 SHF.L.U32 R9, R104, 0x1f, RZ ;  /* 0x0000001f68096819 */ /* 0x000fe400000006ff */
[----:B------:R-:W-:Y:S01]  /*57a0*/  @P2 SEL R4, R7, R4, !P3 ;  /* 0x0000000407042207 */ /* 0x000fe20005800000 */
[----:B------:R-:W-:Y:S01]  /*57b0*/  IMAD.IADD R48, R44, 0x1, -R5 ;  /* 0x000000012c307824 */ /* 0x000fe200078e0a05 */
[----:B------:R-:W1:Y:S01]  /*57c0*/  @P6 SYNCS.PHASECHK.TRANS64.TRYWAIT P1, [R0+URZ+0x80], R9 ;  /* 0x00008009000065a7 */ /* 0x000e6200080211ff */
[----:B------:R-:W-:Y:S02]  /*57d0*/  LOP3.LUT R3, R3, 0xffffff80, RZ, 0xc0, !PT ;  /* 0xffffff8003037812 */ /* 0x000fe400078ec0ff */
[----:B------:R-:W-:Y:S03]  /*57e0*/  LOP3.LUT R4, R4, 0x1, RZ, 0xc0, !PT ;  /* 0x0000000104047812 */ /* 0x000fe600078ec0ff */
[----:B------:R-:W-:Y:S01]  /*57f0*/  IMAD.IADD R3, R46, 0x1, R3 ;  /* 0x000000012e037824 */ /* 0x000fe200078e0203 */
[----:B------:R-:W-:Y:S03]  /*5800*/  ISETP.NE.U32.AND P5, PT, R4, 0x1, PT ;  /* 0x000000010400780c */ /* 0x000fe60003fa5070 */
[----:B------:R-:W-:Y:S01]  /*5810*/  IMAD R48, R48, 0x100000, R3 ;  /* 0x0010000030307824 */ /* 0x000fe200078e0203 */
[----:B------:R-:W-:Y:S01]  /*5820*/  P2R R124, PR, RZ, 0x20 ;  /* 0x00000020ff7c7803 */ /* 0x000fe20000000000 */
[----:B------:R3:W4:Y:S01]  /*5830*/  SYNCS.PHASECHK.TRANS64.TRYWAIT P0, [R113+URZ+0xd0], R2 ;  /* 0x0000d002710075a7 */ /* 0x00072200080011ff */
[----:B-1----:R-:W-:Y:S01]  /*5840*/  @P6 SEL R115, RZ, 0x1, !P1 ;  /* 0x00000001ff736807 */ /* 0x002fe20004800000 */
[----:B---3--:R-:W-:Y:S06]  /*5850*/  @!P6 BRA `(.L_x_91) ;  /* 0x000000000080e947 */ /* 0x008fec0003800000 */
[----:B------:R-:W-:Y:S01]  /*5860*/  @P5 IMAD R5, R105, 0x1000, R100 ;  /* 0x0000100069055824 */ /* 0x000fe200078e0264 */
[----:B------:R-:W-:Y:S01]  /*5870*/  ISETP.NE.AND P1, PT, R115, RZ, PT ;  /* 0x000000ff7300720c */ /* 0x000fe20003f25270 */
[----:B------:R-:W-:Y:S01]  /*5880*/  BSSY B0, `(.L_x_92) ;  /* 0x000000b000007945 */ /* 0x000fe20003800000 */
[----:B------:R-:W-:Y:S01]  /*5890*/  CS2R R82, SRZ ;  /* 0x0000000000527805 */ /* 0x000fe2000001ff00 */
[----:B------:R-:W-:Y:S01]  /*58a0*/  @P5 VIADD R4, R5, UR49 ;  /* 0x0000003105045c36 */ /* 0x000fe20008000000 */
[----:B------:R-:W-:Y:S02]  /*58b0*/  CS2R R80, SRZ ;  /* 0x0000000000507805 */ /* 0x000fe4000001ff00 */
[----:B------:R-:W-:Y:S02]  /*58c0*/  CS2R R86, SRZ ;  /* 0x0000000000567805 */ /* 0x000fe4000001ff00 */
[----:B------:R-:W-:Y:S01]  /*58d0*/  CS2R R84, SRZ ;  /* 0x0000000000547805 */ /* 0x000fe2000001ff00 */
[----:B------:R-:W-:Y:S04]  /*58e0*/  @P5 IMAD R4, R108, -0x10, R4 ;  /* 0xfffffff06c045824 */ /* 0x000fe800078e0204 */
[----:B------:R-:W-:Y:S05]  /*58f0*/  @P1 BRA `(.L_x_93) ;  /* 0x00000000000c1947 */ /* 0x000fea0003800000 */
[----:B------:R-:W-:Y:S04]  /*5900*/  SHF.L.U32 R3, R104, 0x1f, RZ ;  /* 0x0000001f68037819 */ /* 0x000fe800000006ff */
[----:B------:R-:W1:Y:S02]  /*5910*/  SYNCS.PHASECHK.TRANS64.TRYWAIT P1, [R0+URZ+0x80], R3 ;  /* 0x00008003000075a7 */ /* 0x000e6400080211ff */
[----:B-1----:R-:W-:Y:S05]  /*5920*/  @!P1 BRA `(.L_x_94) ;  /* 0x0000002400509947 */ /* 0x002fea0003800000 */
.L_x_93:
[----:B------:R-:W-:Y:S05]  /*5930*/  BSYNC B0 ;  /* 0x0000000000007941 */ /* 0x000fea0003800000 */
.L_x_92:
[----:B------:R-:W-:Y:S01]  /*5940*/  ISETP.NE.AND P1, PT, R124, RZ, PT ;  /* 0x000000ff7c00720c */ /* 0x000fe20003f25270 */
[----:B-1----:R-:W-:Y:S02]  /*5950*/  VIADD R3, R0, 0x90 ;  /* 0x0000009000037836 */ /* 0x002fe40000000000 */
[----:B------:R-:W-:Y:S02]  /*5960*/  IMAD.U32 R0, RZ, RZ, UR37 ;  /* 0x00000025ff007e24 */ /* 0x000fe4000f8e00ff */
[----:B------:R-:W-:Y:S03]  /*5970*/  VIADD R105, R105, 0x1 ;  /* 0x0000000169697836 */ /* 0x000fe60000000000 */
[----:B------:R-:W-:Y:S05]  /*5980*/  PRMT R0, R0, 0x654, R3 ;  /* 0x0000065400007816 */ /* 0x000fea0000000003 */
[----:B------:R1:W3:Y:S04]  /*5990*/  @P1 LDS.128 R80, [R5+UR49+0x200] ;  /* 0x0002003105501984 */ /* 0x0002e80008000c00 */
[----:B------:R1:W1:Y:S01]  /*59a0*/  @P1 LDS.128 R84, [R4+0x210] ;  /* 0x0002100004541984 */ /* 0x0002620000000c00 */
[C---:B------:R-:W-:Y:S01]  /*59b0*/  ISETP.NE.AND P1, PT, R105.reuse, 0x2, PT ;  /* 0x000000026900780c */ /* 0x040fe20003f25270 */
[----:B------:R-:W-:Y:S01]  /*59c0*/  @!PT LDS RZ, [RZ] ;  /* 0x00000000fffff984 */ /* 0x000fe20000000800 */
[----:B------:R-:W-:Y:S01]  /*59d0*/  @!PT LDS RZ, [RZ] ;  /* 0x00000000fffff984 */ /* 0x000fe20000000800 */
[----:B------:R-:W-:Y:S01]  /*59e0*/  @!PT LDS RZ, [RZ] ;  /* 0x00000000fffff984 */ /* 0x000fe20000000800 */
[----:B------:R-:W-:Y:S01]  /*59f0*/  @!PT LDS RZ, [RZ] ;  /* 0x00000000fffff984 */ /* 0x000fe20000000800 */
[----:B------:R5:W-:Y:S06]  /*5a00*/  MEMBAR.ALL.CTA ;  /* 0x0000000000007992 */ /* 0x000bec0000008000 */
[----:B-----5:R-:W5:Y:S01]  /*5a10*/  FENCE.VIEW.ASYNC.S ;  /* 0x00000000000073c6 */ /* 0x020f620000000000 */
[----:B------:R-:W-:Y:S02]  /*5a20*/  SEL R3, RZ, 0x1, P1 ;  /* 0x00000001ff037807 */ /* 0x000fe40000800000 */
[----:B------:R-:W-:Y:S02]  /*5a30*/  SEL R105, R105, RZ, P1 ;  /* 0x000000ff69697207 */ /* 0x000fe40000800000 */
[----:B------:R-:W-:Y:S01]  /*5a40*/  LOP3.LUT R104, R104, R3, RZ, 0x3c, !PT ;  /* 0x0000000368687212 */ /* 0x000fe200078e3cff */
[----:B-----5:R1:W-:Y:S06]  /*5a50*/  SYNCS.ARRIVE.TRANS64.RED.A1T0 RZ, [R0+URZ], RZ ;  /* 0x000000ff00ff79a7 */ /* 0x0203ec00081004ff */
.L_x_91:
[----:B------:R-:W-:Y:S05]  /*5a60*/  BSYNC B1 ;  /* 0x0000000000017941 */ /* 0x000fea0003800000 */
.L_x_90:
[----:B-1----:R-:W-:Y:S04]  /*5a70*/  SHF.R.U32.HI R0, RZ, 0x15, R48 ;  /* 0x00000015ff007819 */ /* 0x002fe80000011630 */
[----:B------:R-:W-:Y:S01]  /*5a80*/  LOP3.LUT P1, RZ, R0, 0x3, R101, 0x48, !PT ;  /* 0x0000000300ff7812 */ /* 0x000fe20007824865 */
[----:B------:R-:W-:Y:S01]  /*5a90*/  @!UPT UIADD3 URZ, UPT, UPT, URZ, URZ, URZ ;  /* 0x000000fffffff290 */ /* 0x000fe2000fffe0ff */
[----:B----4-:R-:W-:Y:S11]  /*5aa0*/  @P0 BRA `(.L_x_95) ;  /* 0x0000000000080947 */ /* 0x010ff60003800000 */
[----:B------:R-:W1:Y:S02]  /*5ab0*/  SYNCS.PHASECHK.TRANS64.TRYWAIT P0, [R113+URZ+0xd0], R2 ;  /* 0x0000d002710075a7 */ /* 0x000e6400080011ff */
[----:B-1----:R-:W-:Y:S05]  /*5ac0*/  @!P0 BRA `(.L_x_96) ;  /* 0x0000002000fc8947 */ /* 0x002fea0003800000 */
.L_x_95:
[----:B------:R-:W-:Y:S05]  /*5ad0*/  @!P1 BRA `(.L_x_97) ;  /* 0x0000000000409947 */ /* 0x000fea0003800000 */
[----:B------:R-:W4:Y:S01]  /*5ae0*/  LDCU.64 UR8, c[0x4][0x70] ;  /* 0x01000e00ff0877ac */ /* 0x000f220008000a00 */
[----:B------:R-:W-:Y:S01]  /*5af0*/  MOV R3, 0x0 ;  /* 0x0000000000037802 */ /* 0x000fe20000000f00 */
[----:B------:R-:W-:Y:S02]  /*5b00*/  HFMA2 R12, -RZ, RZ, 0, 5.9604644775390625e-08 ;  /* 0x00000001ff0c7431 */ /* 0x000fe400000001ff */
[----:B------:R-:W-:Y:S02]  /*5b10*/  IMAD.MOV.U32 R8, RZ, RZ, 0x192 ;  /* 0x00000192ff087424 */ /* 0x000fe400078e00ff */
[----:B------:R-:W-:Y:S01]  /*5b20*/  IMAD.MOV.U32 R13, RZ, RZ, RZ ;  /* 0x000000ffff0d7224 */ /* 0x000fe200078e00ff */
[----:B------:R-:W5:Y:S01]  /*5b30*/  LDCU.64 UR6, c[0x4][0x78] ;  /* 0x01000f00ff0677ac */ /* 0x000f620008000a00 */
[----:B-1----:R-:W1:Y:S01]  /*5b40*/  LDC.64 R2, c[0x4][R3] ;  /* 0x0100000003027b82 */ /* 0x002e620000000a00 */
[----:B------:R-:W2:Y:S01]  /*5b50*/  LDCU.64 UR4, c[0x4][0x10] ;  /* 0x01000200ff0477ac */ /* 0x000ea20008000a00 */
[----:B----4-:R-:W-:Y:S01]  /*5b60*/  MOV R5, UR9 ;  /* 0x0000000900057c02 */ /* 0x010fe20008000f00 */
[----:B------:R-:W-:Y:S01]  /*5b70*/  IMAD.U32 R4, RZ, RZ, UR8 ;  /* 0x00000008ff047e24 */ /* 0x000fe2000f8e00ff */
[----:B-----5:R-:W-:Y:S01]  /*5b80*/  MOV R7, UR7 ;  /* 0x0000000700077c02 */ /* 0x020fe20008000f00 */
[----:B------:R-:W-:Y:S01]  /*5b90*/  IMAD.U32 R6, RZ, RZ, UR6 ;  /* 0x00000006ff067e24 */ /* 0x000fe2000f8e00ff */
[----:B--2---:R-:W-:Y:S01]  /*5ba0*/  MOV R11, UR5 ;  /* 0x00000005000b7c02 */ /* 0x004fe20008000f00 */
[----:B------:R-:W-:Y:S02]  /*5bb0*/  IMAD.U32 R10, RZ, RZ, UR4 ;  /* 0x00000004ff0a7e24 */ /* 0x000fe4000f8e00ff */
[----:B------:R-:W-:Y:S07]  /*5bc0*/  LEPC R20, `(.L_x_97) ;  /* 0x000000001014794e */ /* 0x000fee0000000000 */
[----:B-1-3--:R-:W-:Y:S05]  /*5bd0*/  CALL.ABS.NOINC R2 ;  /* 0x0000000002007343 */ /* 0x00afea0003c00000 */
.L_x_97:
[-C--:B---3--:R-:W-:Y:S01]  /*5be0*/  F2FP.F16.E5M2.UNPACK_B R51, R80.reuse ;  /* 0x00000050ff33723e */ /* 0x088fe200020004ff */
[----:B------:R-:W-:Y:S05]  /*5bf0*/  WARPSYNC.ALL ;  /* 0x0000000000007948 */ /* 0x000fea0003800000 */
[----:B------:R-:W-:Y:S01]  /*5c00*/  R2UR UR4, R48 ;  /* 0x00000000300472ca */ /* 0x000fe200000e0000 */
[--C-:B------:R-:W-:Y:S01]  /*5c10*/  HADD2.F32 R50, -RZ, R51.reuse.H0_H0 ;  /* 0x20000033ff327230 */ /* 0x100fe20000004100 */
[----:B------:R-:W-:Y:S01]  /*5c20*/  F2FP.F16.E5M2.UNPACK_B R53, R80.H1 ;  /* 0x00000050ff35723e */ /* 0x000fe200030004ff */
[----:B------:R-:W-:Y:S01]  /*5c30*/  HADD2.F32 R51, -RZ, R51.H1_H1 ;  /* 0x30000033ff337230 */ /* 0x000fe20000004100 */
[-C--:B------:R-:W-:Y:S01]  /*5c40*/  F2FP.F16.E5M2.UNPACK_B R55, R81.reuse ;  /* 0x00000051ff37723e */ /* 0x080fe200020004ff */
[----:B------:R-:W-:Y:S01]  /*5c50*/  BSSY.RECONVERGENT B0, `(.L_x_98) ;  /* 0x0000099000007945 */ /* 0x000fe20003800200 */
[----:B------:R-:W-:Y:S01]  /*5c60*/  F2FP.F16.E5M2.UNPACK_B R57, R81.H1 ;  /* 0x00000051ff39723e */ /* 0x000fe200030004ff */
[--C-:B------:R-:W-:Y:S01]  /*5c70*/  HADD2.F32 R52, -RZ, R53.reuse.H0_H0 ;  /* 0x20000035ff347230 */ /* 0x100fe20000004100 */
[-C--:B------:R-:W-:Y:S01]  /*5c80*/  F2FP.F16.E5M2.UNPACK_B R59, R82.reuse ;  /* 0x00000052ff3b723e */ /* 0x080fe200020004ff */
[----:B------:R-:W-:Y:S01]  /*5c90*/  HADD2.F32 R54, -RZ, R53.H1_H1 ;  /* 0x30000035ff367230 */ /* 0x000fe20000004100 */
[----:B------:R-:W-:Y:S01]  /*5ca0*/  F2FP.F16.E5M2.UNPACK_B R61, R82.H1 ;  /* 0x00000052ff3d723e */ /* 0x000fe200030004ff */
[--C-:B------:R-:W-:Y:S01]  /*5cb0*/  HADD2.F32 R53, -RZ, R55.reuse.H0_H0 ;  /* 0x20000037ff357230 */ /* 0x100fe20000004100 */
[-C--:B------:R-:W-:Y:S01]  /*5cc0*/  F2FP.F16.E5M2.UNPACK_B R63, R83.reuse ;  /* 0x00000053ff3f723e */ /* 0x080fe200020004ff */
[----:B------:R-:W-:Y:S01]  /*5cd0*/  LDTM.16dp32bit_t0_t15.x32 R4, tmem[UR4] ;  /* 0x00000004000479ee */ /* 0x000fe20008a80000 */
[----:B------:R-:W2:Y:S01]  /*5ce0*/  LDTM.16dp32bit_t16_t31.x32 R4, tmem[UR4+0x20] ;  /* 0x00002004000479ee */ /* 0x000ea20008aa0000 */
[----:B------:R-:W-:Y:S01]  /*5cf0*/  SHF.L.U32 R125, R102, 0x4, RZ ;  /* 0x00000004667d7819 */ /* 0x000fe200000006ff */
[----:B------:R-:W-:Y:S01]  /*5d00*/  HADD2.F32 R56, -RZ, R55.H1_H1 ;  /* 0x30000037ff387230 */ /* 0x000fe20000004100 */
[----:B------:R-:W-:Y:S01]  /*5d10*/  ISETP.NE.AND P6, PT, R114, RZ, PT ;  /* 0x000000ff7200720c */ /* 0x000fe20003fc5270 */
[----:B------:R-:W-:Y:S01]  /*5d20*/  HADD2.F32 R60, -RZ, R59.H1_H1 ;  /* 0x3000003bff3c7230 */ /* 0x000fe20000004100 */
[----:B------:R-:W-:Y:S01]  /*5d30*/  IADD3 R114, PT, PT, R100, UR49, RZ ;  /* 0x0000003164727c10 */ /* 0x000fe2000fffe0ff */
[----:B------:R-:W-:Y:S01]  /*5d40*/  HADD2.F32 R64, -RZ, R63.H1_H1 ;  /* 0x3000003fff407230 */ /* 0x000fe20000004100 */
[----:B------:R-:W-:Y:S01]  /*5d50*/  F2FP.F16.E5M2.UNPACK_B R65, R83.H1 ;  /* 0x00000053ff41723e */ /* 0x000fe200030004ff */
[--C-:B------:R-:W-:Y:S01]  /*5d60*/  HADD2.F32 R55, -RZ, R57.reuse.H0_H0 ;  /* 0x20000039ff377230 */ /* 0x100fe20000004100 */
[----:B------:R-:W-:Y:S01]  /*5d70*/  IADD3 R114, PT, PT, R114, R125, RZ ;  /* 0x0000007d72727210 */ /* 0x000fe20007ffe0ff */
[----:B------:R-:W-:Y:S01]  /*5d80*/  HADD2.F32 R58, -RZ, R57.H1_H1 ;  /* 0x30000039ff3a7230 */ /* 0x000fe20000004100 */
[-C--:B------:R-:W-:Y:S01]  /*5d90*/  F2FP.F16.E5M2.UNPACK_B R67, R84.reuse ;  /* 0x00000054ff43723e */ /* 0x080fe200020004ff */
[----:B------:R-:W-:Y:S01]  /*5da0*/  HADD2.F32 R57, -RZ, R59.H0_H0 ;  /* 0x2000003bff397230 */ /* 0x000fe20000004100 */
[----:B------:R-:W-:Y:S01]  /*5db0*/  F2FP.F16.E5M2.UNPACK_B R69, R84.H1 ;  /* 0x00000054ff45723e */ /* 0x000fe200030004ff */
[----:B------:R-:W-:Y:S01]  /*5dc0*/  HADD2.F32 R59, -RZ, R61.H0_H0 ;  /* 0x2000003dff3b7230 */ /* 0x000fe20000004100 */
[-C--:B------:R-:W-:Y:S01]  /*5dd0*/  F2FP.F16.E5M2.UNPACK_B R71, R85.reuse ;  /* 0x00000055ff47723e */ /* 0x080fe200020004ff */
[----:B------:R-:W-:Y:S01]  /*5de0*/  HADD2.F32 R68, -RZ, R67.H1_H1 ;  /* 0x30000043ff447230 */ /* 0x000fe20000004100 */
[----:B------:R-:W-:Y:S01]  /*5df0*/  F2FP.F16.E5M2.UNPACK_B R73, R85.H1 ;  /* 0x00000055ff49723e */ /* 0x000fe200030004ff */
[----:B------:R-:W-:Y:S01]  /*5e00*/  HADD2.F32 R62, -RZ, R61.H1_H1 ;  /* 0x3000003dff3e7230 */ /* 0x000fe20000004100 */
[-C--:B------:R-:W-:Y:S01]  /*5e10*/  F2FP.F16.E5M2.UNPACK_B R75, R86.reuse ;  /* 0x00000056ff4b723e */ /* 0x080fe200020004ff */
[----:B------:R-:W-:Y:S01]  /*5e20*/  HADD2.F32 R61, -RZ, R63.H0_H0 ;  /* 0x2000003fff3d7230 */ /* 0x000fe20000004100 */
[----:B------:R-:W-:Y:S01]  /*5e30*/  F2FP.F16.E5M2.UNPACK_B R77, R86.H1 ;  /* 0x00000056ff4d723e */ /* 0x000fe200030004ff */
[----:B------:R-:W-:Y:S01]  /*5e40*/  HADD2.F32 R72, -RZ, R71.H1_H1 ;  /* 0x30000047ff487230 */ /* 0x000fe20000004100 */
[----:B------:R-:W-:Y:S01]  /*5e50*/  F2FP.F16.E5M2.UNPACK_B R79, R87.H1 ;  /* 0x00000057ff4f723e */ /* 0x000fe200030004ff */
[C---:B--2---:R-:W-:Y:S01]  /*5e60*/  FMUL R0, R47.reuse, R4 ;  /* 0x000000042f007220 */ /* 0x044fe20000400000 */
[C---:B-1----:R-:W-:Y:S01]  /*5e70*/  FMUL R2, R47.reuse, R5 ;  /* 0x000000052f027220 */ /* 0x042fe20000400000 */
[C---:B------:R-:W-:Y:S01]  /*5e80*/  FMUL R4, R47.reuse, R8 ;  /* 0x000000082f047220 */ /* 0x040fe20000400000 */
[----:B------:R-:W-:Y:S01]  /*5e90*/  FMUL R5, R47, R9 ;  /* 0x000000092f057220 */ /* 0x000fe20000400000 */
[C---:B------:R-:W-:Y:S01]  /*5ea0*/  FFMA R0, R49.reuse, R50, R0 ;  /* 0x0000003231007223 */ /* 0x040fe20000000000 */
[----:B------:R-:W-:Y:S01]  /*5eb0*/  FFMA R2, R49, R51, R2 ;  /* 0x0000003331027223 */ /* 0x000fe20000000002 */
[C---:B------:R-:W-:Y:S01]  /*5ec0*/  FMUL R8, R47.reuse, R12 ;  /* 0x0000000c2f087220 */ /* 0x040fe20000400000 */
[C---:B------:R-:W-:Y:S01]  /*5ed0*/  FMUL R9, R47.reuse, R13 ;  /* 0x0000000d2f097220 */ /* 0x040fe20000400000 */
[C---:B------:R-:W-:Y:S01]  /*5ee0*/  FMUL R12, R47.reuse, R16 ;  /* 0x000000102f0c7220 */ /* 0x040fe20000400000 */
[C---:B------:R-:W-:Y:S01]  /*5ef0*/  FMUL R13, R47.reuse, R17 ;  /* 0x000000112f0d7220 */ /* 0x040fe20000400000 */
[C---:B------:R-:W-:Y:S01]  /*5f00*/  FMUL R16, R47.reuse, R20 ;  /* 0x000000142f107220 */ /* 0x040fe20000400000 */
[C---:B------:R-:W-:Y:S01]  /*5f10*/  FMUL R17, R47.reuse, R21 ;  /* 0x000000152f117220 */ /* 0x040fe20000400000 */
[C---:B------:R-:W-:Y:S01]  /*5f20*/  FMUL R20, R47.reuse, R24 ;  /* 0x000000182f147220 */ /* 0x040fe20000400000 */
[C---:B------:R-:W-:Y:S01]  /*5f30*/  FMUL R21, R47.reuse, R25 ;  /* 0x000000192f157220 */ /* 0x040fe20000400000 */
[----:B------:R-:W-:Y:S02]  /*5f40*/  HADD2.F32 R76, -RZ, R75.H1_H1 ;  /* 0x3000004bff4c7230 */ /* 0x000fe40000004100 */
[C---:B------:R-:W-:Y:S01]  /*5f50*/  FMUL R24, R47.reuse, R28 ;  /* 0x0000001c2f187220 */ /* 0x040fe20000400000 */
[C---:B------:R-:W-:Y:S01]  /*5f60*/  FMUL R25, R47.reuse, R29 ;  /* 0x0000001d2f197220 */ /* 0x040fe20000400000 */
[C---:B------:R-:W-:Y:S01]  /*5f70*/  FMUL R28, R47.reuse, R32 ;  /* 0x000000202f1c7220 */ /* 0x040fe20000400000 */
[C---:B------:R-:W-:Y:S01]  /*5f80*/  FMUL R29, R47.reuse, R33 ;  /* 0x000000212f1d7220 */ /* 0x040fe20000400000 */
[C---:B------:R-:W-:Y:S01]  /*5f90*/  FMUL R3, R47.reuse, R6 ;  /* 0x000000062f037220 */ /* 0x040fe20000400000 */
[C---:B------:R-:W-:Y:S01]  /*5fa0*/  FMUL R7, R47.reuse, R7 ;  /* 0x000000072f077220 */ /* 0x040fe20000400000 */
[C---:B------:R-:W-:Y:S01]  /*5fb0*/  FMUL R6, R47.reuse, R10 ;  /* 0x0000000a2f067220 */ /* 0x040fe20000400000 */
[----:B------:R-:W-:Y:S01]  /*5fc0*/  FMUL R11, R47, R11 ;  /* 0x0000000b2f0b7220 */ /* 0x000fe20000400000 */
[C---:B------:R-:W-:Y:S01]  /*5fd0*/  FFMA R3, R49.reuse, R52, R3 ;  /* 0x0000003431037223 */ /* 0x040fe20000000003 */
[C---:B------:R-:W-:Y:S01]  /*5fe0*/  FFMA R7, R49.reuse, R54, R7 ;  /* 0x0000003631077223 */ /* 0x040fe20000000007 */
[C---:B------:R-:W-:Y:S01]  /*5ff0*/  FFMA R4, R49.reuse, R53, R4 ;  /* 0x0000003531047223 */ /* 0x040fe20000000004 */
[----:B------:R-:W-:Y:S01]  /*6000*/  F2FP.F16.E5M2.UNPACK_B R50, R87 ;  /* 0x00000057ff32723e */ /* 0x000fe200020004ff */
[C---:B------:R-:W-:Y:S01]  /*6010*/  FFMA R5, R49.reuse, R56, R5 ;  /* 0x0000003831057223 */ /* 0x040fe20000000005 */
[----:B------:R-:W-:Y:S01]  /*6020*/  FFMA R6, R49, R55, R6 ;  /* 0x0000003731067223 */ /* 0x000fe20000000006 */
[----:B------:R-:W-:Y:S01]  /*6030*/  F2FP.SATFINITE.E5M2.F32.PACK_AB_MERGE_C R117, R7, R3, RZ ;  /* 0x000000030775723e */ /* 0x000fe200048060ff */
[C---:B------:R-:W-:Y:S01]  /*6040*/  FFMA R11, R49.reuse, R58, R11 ;  /* 0x0000003a310b7223 */ /* 0x040fe2000000000b */
[C---:B------:R-:W-:Y:S01]  /*6050*/  FFMA R8, R49.reuse, R57, R8 ;  /* 0x0000003931087223 */ /* 0x040fe20000000008 */
[----:B------:R-:W-:Y:S01]  /*6060*/  ISETP.NE.AND P0, PT, R110, RZ, PT ;  /* 0x000000ff6e00720c */ /* 0x000fe20003f05270 */
[----:B------:R-:W-:Y:S01]  /*6070*/  FFMA R9, R49, R60, R9 ;  /* 0x0000003c31097223 */ /* 0x000fe20000000009 */
[----:B------:R-:W-:Y:S01]  /*6080*/  F2FP.SATFINITE.E5M2.F32.PACK_AB_MERGE_C R116, R2, R0, R117 ;  /* 0x000000000274723e */ /* 0x000fe20004806075 */
[--C-:B------:R-:W-:Y:S01]  /*6090*/  HADD2.F32 R51, -RZ, R50.reuse.H0_H0 ;  /* 0x20000032ff337230 */ /* 0x100fe20000004100 */
[----:B------:R-:W-:Y:S01]  /*60a0*/  F2FP.SATFINITE.E5M2.F32.PACK_AB_MERGE_C R117, R11, R6, RZ ;  /* 0x000000060b75723e */ /* 0x000fe200048060ff */
[----:B------:R-:W-:Y:S02]  /*60b0*/  HADD2.F32 R50, -RZ, R50.H1_H1 ;  /* 0x30000032ff327230 */ /* 0x000fe40000004100 */
[C---:B------:R-:W-:Y:S01]  /*60c0*/  FMUL R10, R47.reuse, R14 ;  /* 0x0000000e2f0a7220 */ /* 0x040fe20000400000 */
[----:B------:R-:W-:Y:S01]  /*60d0*/  FMUL R15, R47, R15 ;  /* 0x0000000f2f0f7220 */ /* 0x000fe20000400000 */
[--C-:B------:R-:W-:Y:S01]  /*60e0*/  HADD2.F32 R63, -RZ, R65.reuse.H0_H0 ;  /* 0x20000041ff3f7230 */ /* 0x100fe20000004100 */
[----:B------:R-:W-:Y:S01]  /*60f0*/  F2FP.SATFINITE.E5M2.F32.PACK_AB_MERGE_C R117, R5, R4, R117 ;  /* 0x000000040575723e */ /* 0x000fe20004806075 */
[C---:B------:R-:W-:Y:S01]  /*6100*/  FFMA R10, R49.reuse, R59, R10 ;  /* 0x0000003b310a7223 */ /* 0x040fe2000000000a */
[C---:B------:R-:W-:Y:S01]  /*6110*/  FFMA R15, R49.reuse, R62, R15 ;  /* 0x0000003e310f7223 */ /* 0x040fe2000000000f */
[C---:B------:R-:W-:Y:S01]  /*6120*/  FFMA R12, R49.reuse, R61, R12 ;  /* 0x0000003d310c7223 */ /* 0x040fe2000000000c */
[----:B------:R-:W-:Y:S01]  /*6130*/  FFMA R13, R49, R64, R13 ;  /* 0x00000040310d7223 */ /* 0x000fe2000000000d */
[----:B------:R-:W-:Y:S02]  /*6140*/  HADD2.F32 R66, -RZ, R65.H1_H1 ;  /* 0x30000041ff427230 */ /* 0x000fe40000004100 */
[C---:B------:R-:W-:Y:S01]  /*6150*/  FMUL R14, R47.reuse, R18 ;  /* 0x000000122f0e7220 */ /* 0x040fe20000400000 */
[----:B------:R-:W-:Y:S02]  /*6160*/  HADD2.F32 R65, -RZ, R67.H0_H0 ;  /* 0x20000043ff417230 */ /* 0x000fe40000004100 */
[----:B------:R-:W-:Y:S01]  /*6170*/  FMUL R19, R47, R19 ;  /* 0x000000132f137220 */ /* 0x000fe20000400000 */
[--C-:B------:R-:W-:Y:S02]  /*6180*/  HADD2.F32 R67, -RZ, R69.reuse.H0_H0 ;  /* 0x20000045ff437230 */ /* 0x100fe40000004100 */
[----:B------:R-:W-:Y:S01]  /*6190*/  FFMA R14, R49, R63, R14 ;  /* 0x0000003f310e7223 */ /* 0x000fe2000000000e */
[----:B------:R-:W-:Y:S02]  /*61a0*/  HADD2.F32 R70, -RZ, R69.H1_H1 ;  /* 0x30000045ff467230 */ /* 0x000fe40000004100 */
[----:B------:R-:W-:Y:S01]  /*61b0*/  FMUL R18, R47, R22 ;  /* 0x000000162f127220 */ /* 0x000fe20000400000 */
[----:B------:R-:W-:Y:S02]  /*61c0*/  HADD2.F32 R69, -RZ, R71.H0_H0 ;  /* 0x20000047ff457230 */ /* 0x000fe40000004100 */
[----:B------:R-:W-:Y:S01]  /*61d0*/  FFMA R19, R49, R66, R19 ;  /* 0x0000004231137223 */ /* 0x000fe20000000013 */
[----:B------:R-:W-:Y:S01]  /*61e0*/  FMUL R23, R47, R23 ;  /* 0x000000172f177220 */ /* 0x000fe20000400000 */
[C---:B------:R-:W-:Y:S01]  /*61f0*/  FFMA R16, R49.reuse, R65, R16 ;  /* 0x0000004131107223 */ /* 0x040fe20000000010 */
[C---:B------:R-:W-:Y:S01]  /*6200*/  FFMA R17, R49.reuse, R68, R17 ;  /* 0x0000004431117223 */ /* 0x040fe20000000011 */
        /* <DEDUP_REMOVED lines=23> */
[----:B------:R-:W-:Y:S01]  /*6380*/  F2FP.SATFINITE.E5M2.F32.PACK_AB_MERGE_C R118, R15, R10, RZ ;  /* 0x0000000a0f76723e */ /* 0x000fe200048060ff */
[----:B------:R-:W-:Y:S01]  /*6390*/  FFMA R28, R49, R51, R28 ;  /* 0x00000033311c7223 */ /* 0x000fe2000000001c */
[----:B------:R-:W-:Y:S01]  /*63a0*/  F2FP.SATFINITE.E5M2.F32.PACK_AB_MERGE_C R119, R19, R14, RZ ;  /* 0x0000000e1377723e */ /* 0x000fe200048060ff */
[C---:B------:R-:W-:Y:S01]  /*63b0*/  FFMA R29, R49.reuse, R50, R29 ;  /* 0x00000032311d7223 */ /* 0x040fe2000000001d */
[C---:B------:R-:W-:Y:S01]  /*63c0*/  FFMA R30, R49.reuse, R77, R30 ;  /* 0x0000004d311e7223 */ /* 0x040fe2000000001e */
[----:B------:R-:W-:Y:S01]  /*63d0*/  FFMA R35, R49, R52, R35 ;  /* 0x0000003431237223 */ /* 0x000fe20000000023 */
[----:B------:R-:W-:Y:S02]  /*63e0*/  F2FP.SATFINITE.E5M2.F32.PACK_AB_MERGE_C R118, R9, R8, R118 ;  /* 0x000000080976723e */ /* 0x000fe40004806076 */
[----:B------:R-:W-:Y:S02]  /*63f0*/  F2FP.SATFINITE.E5M2.F32.PACK_AB_MERGE_C R119, R13, R12, R119 ;  /* 0x0000000c0d77723e */ /* 0x000fe40004806077 */
[----:B------:R-:W-:Y:S02]  /*6400*/  F2FP.SATFINITE.E5M2.F32.PACK_AB_MERGE_C R120, R23, R18, RZ ;  /* 0x000000121778723e */ /* 0x000fe400048060ff */
[----:B------:R-:W-:Y:S01]  /*6410*/  F2FP.SATFINITE.E5M2.F32.PACK_AB_MERGE_C R121, R27, R22, RZ ;  /* 0x000000161b79723e */ /* 0x000fe200048060ff */
[----:B------:R1:W-:Y:S01]  /*6420*/  STS.128 [R100+UR49+0x2200], R116 ;  /* 0x0022007464007988 */ /* 0x0003e20008000c31 */
[----:B------:R-:W-:Y:S02]  /*6430*/  F2FP.SATFINITE.E5M2.F32.PACK_AB_MERGE_C R122, R31, R26, RZ ;  /* 0x0000001a1f7a723e */ /* 0x000fe400048060ff */
[----:B------:R-:W-:Y:S02]  /*6440*/  F2FP.SATFINITE.E5M2.F32.PACK_AB_MERGE_C R123, R35, R30, RZ ;  /* 0x0000001e237b723e */ /* 0x000fe400048060ff */
[----:B------:R-:W-:Y:S02]  /*6450*/  F2FP.SATFINITE.E5M2.F32.PACK_AB_MERGE_C R120, R17, R16, R120 ;  /* 0x000000101178723e */ /* 0x000fe40004806078 */
[----:B------:R-:W-:Y:S02]  /*6460*/  F2FP.SATFINITE.E5M2.F32.PACK_AB_MERGE_C R121, R21, R20, R121 ;  /* 0x000000141579723e */ /* 0x000fe40004806079 */
[----:B------:R-:W-:Y:S02]  /*6470*/  F2FP.SATFINITE.E5M2.F32.PACK_AB_MERGE_C R122, R25, R24, R122 ;  /* 0x00000018197a723e */ /* 0x000fe4000480607a */
[----:B------:R-:W-:Y:S02]  /*6480*/  F2FP.SATFINITE.E5M2.F32.PACK_AB_MERGE_C R123, R29, R28, R123 ;  /* 0x0000001c1d7b723e */ /* 0x000fe4000480607b */
[----:B------:R-:W-:Y:S02]  /*6490*/  LEA R32, R105, UR49, 0x3 ;  /* 0x0000003169207c11 */ /* 0x000fe4000f8e18ff */
[----:B------:R-:W-:Y:S01]  /*64a0*/  @P6 SHF.L.U32 R33, R104, 0x1f, RZ ;  /* 0x0000001f68216819 */ /* 0x000fe200000006ff */
[----:B------:R1:W-:Y:S01]  /*64b0*/  STS.128 [R114+0x2210], R120 ;  /* 0x0022107872007388 */ /* 0x0003e20000000c00 */
[----:B------:R-:W-:Y:S01]  /*64c0*/  @!PT LDS RZ, [RZ] ;  /* 0x00000000fffff984 */ /* 0x000fe20000000800 */
[----:B------:R-:W-:Y:S01]  /*64d0*/  @!PT LDS RZ, [RZ] ;  /* 0x00000000fffff984 */ /* 0x000fe20000000800 */
[----:B------:R-:W-:Y:S01]  /*64e0*/  @!PT LDS RZ, [RZ] ;  /* 0x00000000fffff984 */ /* 0x000fe20000000800 */
[----:B------:R-:W-:Y:S01]  /*64f0*/  @!PT LDS RZ, [RZ] ;  /* 0x00000000fffff984 */ /* 0x000fe20000000800 */
[----:B------:R2:W-:Y:S07]  /*6500*/  MEMBAR.ALL.CTA ;  /* 0x0000000000007992 */ /* 0x0005ee0000008000 */
[----:B--2---:R-:W2:Y:S02]  /*6510*/  FENCE.VIEW.ASYNC.S ;  /* 0x00000000000073c6 */ /* 0x004ea40000000000 */
[----:B--2---:R-:W-:Y:S06]  /*6520*/  BAR.SYNC.DEFER_BLOCKING 0x1, 0x80 ;  /* 0x0042000000007b1d */ /* 0x004fec0000010000 */
[----:B------:R-:W-:Y:S05]  /*6530*/  @P0 BRA `(.L_x_99) ;  /* 0x0000000000280947 */ /* 0x000fea0003800000 */
[----:B------:R-:W-:Y:S02]  /*6540*/  UIADD3 UR4, UPT, UPT, UR49, 0x2200, URZ ;  /* 0x0000220031047890 */ /* 0x000fe4000fffe0ff */
[----:B------:R-:W-:Y:S01]  /*6550*/  UIADD3 UR6, UP0, UPT, UR52, 0x680, URZ ;  /* 0x0000068034067890 */ /* 0x000fe2000ff1e0ff */
[----:B------:R-:W-:Y:S03]  /*6560*/  UMOV UR43, UR36 ;  /* 0x00000024002b7c82 */ /* 0x000fe60008000000 */
[----:B------:R-:W-:Y:S01]  /*6570*/  MOV R109, UR4 ;  /* 0x00000004006d7c02 */ /* 0x000fe20008000f00 */
[----:B------:R-:W-:Y:S03]  /*6580*/  UIADD3.X UR7, UPT, UPT, URZ, UR53, URZ, UP0, !UPT ;  /* 0x00000035ff077290 */ /* 0x000fe600087fe4ff */
[----:B------:R-:W-:Y:S11]  /*6590*/  R2UR UR40, R109 ;  /* 0x000000006d2872ca */ /* 0x000ff600000e0000 */
[----:B------:R-:W-:Y:S02]  /*65a0*/  @!UPT UIADD3 URZ, UPT, UPT, URZ, URZ, URZ ;  /* 0x000000fffffff290 */ /* 0x000fe4000fffe0ff */
[----:B------:R2:W-:Y:S01]  /*65b0*/  UTMASTG.3D [UR40], [UR6] ;  /* 0x00000028060073b5 */ /* 0x0005e20008010000 */
[----:B------:R0:W-:Y:S01]  /*65c0*/  UTMACMDFLUSH ;  /* 0x00000000000079b7 */ /* 0x0001e20000000000 */
[----:B--2---:R-:W-:Y:S04]  /*65d0*/  DEPBAR.LE SB0, 0x1 ;  /* 0x000080400000791a */ /* 0x004fe80000000000 */
.L_x_99:
[----:B------:R-:W-:Y:S05]  /*65e0*/  BSYNC.RECONVERGENT B0 ;  /* 0x0000000000007941 */ /* 0x000fea0003800200 */
.L_x_98:
[----:B------:R-:W-:Y:S06]  /*65f0*/  BAR.SYNC.DEFER_BLOCKING 0x1, 0x80 ;  /* 0x0042000000007b1d */ /* 0x000fec0000010000 */
[----:B------:R-:W2:Y:S01]  /*6600*/  @P6 SYNCS.PHASECHK.TRANS64.TRYWAIT P0, [R32+URZ+0x80], R33 ;  /* 0x00008021200065a7 */ /* 0x000ea200080011ff */
[----:B------:R-:W-:Y:S01]  /*6610*/  BSSY B1, `(.L_x_100) ;  /* 0x0000020000017945 */ /* 0x000fe20003800000 */
[----:B--2---:R-:W-:Y:S03]  /*6620*/  @P6 SEL R115, RZ, 0x1, !P0 ;  /* 0x00000001ff736807 */ /* 0x004fe60004000000 */
[----:B------:R-:W-:Y:S05]  /*6630*/  @!P6 BRA `(.L_x_101) ;  /* 0x000000000074e947 */ /* 0x000fea0003800000 */
[----:B------:R-:W-:Y:S01]  /*6640*/  ISETP.NE.AND P1, PT, R124, RZ, PT ;  /* 0x000000ff7c00720c */ /* 0x000fe20003f25270 */
[----:B------:R-:W-:Y:S01]  /*6650*/  BSSY B0, `(.L_x_102) ;  /* 0x0000009000007945 */ /* 0x000fe20003800000 */
[----:B------:R-:W-:Y:S11]  /*6660*/  ISETP.NE.AND P0, PT, R115, RZ, PT ;  /* 0x000000ff7300720c */ /* 0x000ff60003f05270 */
[----:B------:R-:W-:Y:S05]  /*6670*/  @P1 IMAD R0, R105, 0x1000, R100 ;  /* 0x0000100069001824 */ /* 0x000fea00078e0264 */
[----:B------:R-:W-:Y:S05]  /*6680*/  @P1 IADD3 R2, PT, PT, R0, UR49, RZ ;  /* 0x0000003100021c10 */ /* 0x000fea000fffe0ff */
[----:B------:R-:W-:Y:S01]  /*6690*/  @P1 IMAD.IADD R2, R2, 0x1, R125 ;  /* 0x0000000102021824 */ /* 0x000fe200078e027d */
[----:B------:R-:W-:Y:S06]  /*66a0*/  @P0 BRA `(.L_x_103) ;  /* 0x00000000000c0947 */ /* 0x000fec0003800000 */
[----:B------:R-:W-:Y:S04]  /*66b0*/  SHF.L.U32 R3, R104, 0x1f, RZ ;  /* 0x0000001f68037819 */ /* 0x000fe800000006ff */
[----:B------:R-:W2:Y:S02]  /*66c0*/  SYNCS.PHASECHK.TRANS64.TRYWAIT P0, [R32+URZ+0x80], R3 ;  /* 0x00008003200075a7 */ /* 0x000ea400080011ff */
[----:B--2---:R-:W-:Y:S05]  /*66d0*/  @!P0 BRA `(.L_x_104) ;  /* 0x00000018000c8947 */ /* 0x004fea0003800000 */
.L_x_103:
[----:B------:R-:W-:Y:S05]  /*66e0*/  BSYNC B0 ;  /* 0x0000000000007941 */ /* 0x000fea0003800000 */
.L_x_102:
[----:B------:R-:W-:Y:S01]  /*66f0*/  ISETP.NE.AND P0, PT, R124, RZ, PT ;  /* 0x000000ff7c00720c */ /* 0x000fe20003f05270 */
[----:B--2---:R-:W-:Y:S02]  /*6700*/  VIADD R32, R32, 0x90 ;  /* 0x0000009020207836 */ /* 0x004fe40000000000 */
[----:B------:R-:W-:Y:S02]  /*6710*/  IMAD.U32 R3, RZ, RZ, UR37 ;  /* 0x00000025ff037e24 */ /* 0x000fe4000f8e00ff */
[----:B------:R-:W-:Y:S03]  /*6720*/  VIADD R105, R105, 0x1 ;  /* 0x0000000169697836 */ /* 0x000fe60000000000 */
[----:B------:R-:W-:Y:S05]  /*6730*/  PRMT R3, R3, 0x654, R32 ;  /* 0x0000065403037816 */ /* 0x000fea0000000020 */
[----:B------:R2:W3:Y:S04]  /*6740*/  @P0 LDS.128 R80, [R0+UR49+0x200] ;  /* 0x0002003100500984 */ /* 0x0004e80008000c00 */
[----:B------:R2:W4:Y:S01]  /*6750*/  @P0 LDS.128 R84, [R2+0x210] ;  /* 0x0002100002540984 */ /* 0x0005220000000c00 */
[C---:B------:R-:W-:Y:S01]  /*6760*/  ISETP.NE.AND P0, PT, R105.reuse, 0x2, PT ;  /* 0x000000026900780c */ /* 0x040fe20003f05270 */
[----:B------:R-:W-:Y:S01]  /*6770*/  @!PT LDS RZ, [RZ] ;  /* 0x00000000fffff984 */ /* 0x000fe20000000800 */
[----:B------:R-:W-:Y:S01]  /*6780*/  @!PT LDS RZ, [RZ] ;  /* 0x00000000fffff984 */ /* 0x000fe20000000800 */
[----:B------:R-:W-:Y:S01]  /*6790*/  @!PT LDS RZ, [RZ] ;  /* 0x00000000fffff984 */ /* 0x000fe20000000800 */
[----:B------:R-:W-:Y:S01]  /*67a0*/  @!PT LDS RZ, [RZ] ;  /* 0x00000000fffff984 */ /* 0x000fe20000000800 */
[----:B------:R5:W-:Y:S06]  /*67b0*/  MEMBAR.ALL.CTA ;  /* 0x0000000000007992 */ /* 0x000bec0000008000 */
[----:B-----5:R-:W5:Y:S01]  /*67c0*/  FENCE.VIEW.ASYNC.S ;  /* 0x00000000000073c6 */ /* 0x020f620000000000 */
[----:B------:R-:W-:Y:S01]  /*67d0*/  SEL R105, R105, RZ, P0 ;  /* 0x000000ff69697207 */ /* 0x000fe20000000000 */
[----:B-----5:R5:W-:Y:S02]  /*67e0*/  SYNCS.ARRIVE.TRANS64.RED.A1T0 RZ, [R3+URZ], RZ ;  /* 0x000000ff03ff79a7 */ /* 0x020be400081004ff */
[----:B-----5:R-:W-:Y:S04]  /*67f0*/  SEL R3, RZ, 0x1, P0 ;  /* 0x00000001ff037807 */ /* 0x020fe80000000000 */
[----:B--23--:R-:W-:Y:S02]  /*6800*/  LOP3.LUT R104, R104, R3, RZ, 0x3c, !PT ;  /* 0x0000000368687212 */ /* 0x00cfe400078e3cff */
.L_x_101:
[----:B------:R-:W-:Y:S05]  /*6810*/  BSYNC B1 ;  /* 0x0000000000017941 */ /* 0x000fea0003800000 */
.L_x_100:
[----:B------:R-:W-:Y:S05]  /*6820*/  VIADD R0, R48, 0x40 ;  /* 0x0000004030007836 */ /* 0x000fea0000000000 */
[----:B------:R-:W-:Y:S04]  /*6830*/  SHF.R.U32.HI R0, RZ, 0x15, R0 ;  /* 0x00000015ff007819 */ /* 0x000fe80000011600 */
[----:B------:R-:W-:Y:S11]  /*6840*/  LOP3.LUT P0, RZ, R0, 0x3, R101, 0x48, !PT ;  /* 0x0000000300ff7812 */ /* 0x000ff60007804865 */
[----:B------:R-:W-:Y:S02]  /*6850*/  @!UPT UIADD3 URZ, UPT, UPT, URZ, URZ, URZ ;  /* 0x000000fffffff290 */ /* 0x000fe4000fffe0ff */
[----:B------:R-:W-:Y:S05]  /*6860*/  @!P0 BRA `(.L_x_105) ;  /* 0x0000000000408947 */ /* 0x000fea0003800000 */
[----:B------:R-:W2:Y:S01]  /*6870*/  LDCU.64 UR8, c[0x4][0x70] ;  /* 0x01000e00ff0877ac */ /* 0x000ea20008000a00 */
[----:B------:R-:W-:Y:S01]  /*6880*/  MOV R3, 0x0 ;  /* 0x0000000000037802 */ /* 0x000fe20000000f00 */
[----:B------:R-:W-:Y:S02]  /*6890*/  HFMA2 R12, -RZ, RZ, 0, 5.9604644775390625e-08 ;  /* 0x00000001ff0c7431 */ /* 0x000fe400000001ff */
[----:B------:R-:W-:Y:S02]  /*68a0*/  IMAD.MOV.U32 R8, RZ, RZ, 0x192 ;  /* 0x00000192ff087424 */ /* 0x000fe400078e00ff */
[----:B------:R-:W-:Y:S01]  /*68b0*/  IMAD.MOV.U32 R13, RZ, RZ, RZ ;  /* 0x000000ffff0d7224 */ /* 0x000fe200078e00ff */
[----:B------:R-:W3:Y:S01]  /*68c0*/  LDCU.64 UR6, c[0x4][0x78] ;  /* 0x01000f00ff0677ac */ /* 0x000ee20008000a00 */
[----:B------:R-:W1:Y:S01]  /*68d0*/  LDC.64 R2, c[0x4][R3] ;  /* 0x0100000003027b82 */ /* 0x000e620000000a00 */
[----:B------:R-:W5:Y:S01]  /*68e0*/  LDCU.64 UR4, c[0x4][0x10] ;  /* 0x01000200ff0477ac */ /* 0x000f620008000a00 */
[----:B--2---:R-:W-:Y:S01]  /*68f0*/  MOV R5, UR9 ;  /* 0x0000000900057c02 */ /* 0x004fe20008000f00 */
[----:B------:R-:W-:Y:S01]  /*6900*/  IMAD.U32 R4, RZ, RZ, UR8 ;  /* 0x00000008ff047e24 */ /* 0x000fe2000f8e00ff */
[----:B---3--:R-:W-:Y:S01]  /*6910*/  MOV R7, UR7 ;  /* 0x0000000700077c02 */ /* 0x008fe20008000f00 */
[----:B------:R-:W-:Y:S01]  /*6920*/  IMAD.U32 R6, RZ, RZ, UR6 ;  /* 0x00000006ff067e24 */ /* 0x000fe2000f8e00ff */
[----:B-----5:R-:W-:Y:S01]  /*6930*/  MOV R11, UR5 ;  /* 0x00000005000b7c02 */ /* 0x020fe20008000f00 */
[----:B------:R-:W-:Y:S02]  /*6940*/  IMAD.U32 R10, RZ, RZ, UR4 ;  /* 0x00000004ff0a7e24 */ /* 0x000fe4000f8e00ff */
[----:B------:R-:W-:Y:S07]  /*6950*/  LEPC R20, `(.L_x_105) ;  /* 0x000000001014794e */ /* 0x000fee0000000000 */
[----:B-1--4-:R-:W-:Y:S05]  /*6960*/  CALL.ABS.NOINC R2 ;  /* 0x0000000002007343 */ /* 0x012fea0003c00000 */
.L_x_105:
[----:B------:R-:W-:Y:S01]  /*6970*/  ISETP.NE.AND P0, PT, R110, RZ, PT ;  /* 0x000000ff6e00720c */ /* 0x000fe20003f05270 */
[----:B------:R-:W-:Y:S05]  /*6980*/  WARPSYNC.ALL ;  /* 0x0000000000007948 */ /* 0x000fea0003800000 */
[----:B------:R-:W-:Y:S01]  /*6990*/  R2UR UR4, R48 ;  /* 0x00000000300472ca */ /* 0x000fe200000e0000 */
[----:B------:R-:W-:Y:S01]  /*69a0*/  BSSY.RECONVERGENT B0, `(.L_x_106) ;  /* 0x000009c000007945 */ /* 0x000fe20003800200 */
[-C--:B------:R-:W-:Y:S02]  /*69b0*/  F2FP.F16.E5M2.UNPACK_B R51, R80.reuse ;  /* 0x00000050ff33723e */ /* 0x080fe400020004ff */
[----:B------:R-:W-:Y:S02]  /*69c0*/  F2FP.F16.E5M2.UNPACK_B R80, R80.H1 ;  /* 0x00000050ff50723e */ /* 0x000fe400030004ff */
[-C--:B------:R-:W-:Y:S01]  /*69d0*/  F2FP.F16.E5M2.UNPACK_B R55, R81.reuse ;  /* 0x00000051ff37723e */ /* 0x080fe200020004ff */
[--C-:B------:R-:W-:Y:S01]  /*69e0*/  HADD2.F32 R50, -RZ, R51.reuse.H0_H0 ;  /* 0x20000033ff327230 */ /* 0x100fe20000004100 */
[----:B------:R-:W-:Y:S01]  /*69f0*/  F2FP.F16.E5M2.UNPACK_B R81, R81.H1 ;  /* 0x00000051ff51723e */ /* 0x000fe200030004ff */
[----:B------:R-:W-:Y:S01]  /*6a00*/  HADD2.F32 R52, -RZ, R51.H1_H1 ;  /* 0x30000033ff347230 */ /* 0x000fe20000004100 */
[-C--:B------:R-:W-:Y:S01]  /*6a10*/  F2FP.F16.E5M2.UNPACK_B R59, R82.reuse ;  /* 0x00000052ff3b723e */ /* 0x080fe200020004ff */
[--C-:B------:R-:W-:Y:S01]  /*6a20*/  HADD2.F32 R51, -RZ, R80.reuse.H0_H0 ;  /* 0x20000050ff337230 */ /* 0x100fe20000004100 */
[----:B------:R-:W-:Y:S01]  /*6a30*/  F2FP.F16.E5M2.UNPACK_B R82, R82.H1 ;  /* 0x00000052ff52723e */ /* 0x000fe200030004ff */
[----:B------:R-:W-:Y:S01]  /*6a40*/  LDTM.16dp32bit_t0_t15.x32 R4, tmem[UR4+0x40] ;  /* 0x00004004000479ee */ /* 0x000fe20008a80000 */
[----:B------:R-:W2:Y:S01]  /*6a50*/  LDTM.16dp32bit_t16_t31.x32 R4, tmem[UR4+0x60] ;  /* 0x00006004000479ee */ /* 0x000ea20008aa0000 */
[----:B------:R-:W-:Y:S01]  /*6a60*/  NOP ;  /* 0x0000000000007918 */ /* 0x000fe20000000000 */
[--C-:B------:R-:W-:Y:S01]  /*6a70*/  HADD2.F32 R53, -RZ, R55.reuse.H0_H0 ;  /* 0x20000037ff357230 */ /* 0x100fe20000004100 */
[----:B------:R-:W-:Y:S01]  /*6a80*/  R2UR UR5, R113 ;  /* 0x00000000710572ca */ /* 0x000fe200000e0000 */
[----:B------:R-:W-:Y:S01]  /*6a90*/  HADD2.F32 R56, -RZ, R55.H1_H1 ;  /* 0x30000037ff387230 */ /* 0x000fe20000004100 */
[----:B------:R-:W-:Y:S01]  /*6aa0*/  F2FP.F16.E5M2.UNPACK_B R63, R83 ;  /* 0x00000053ff3f723e */ /* 0x000fe200020004ff */
[--C-:B------:R-:W-:Y:S01]  /*6ab0*/  HADD2.F32 R57, -RZ, R59.reuse.H0_H0 ;  /* 0x2000003bff397230 */ /* 0x100fe20000004100 */
[----:B----4-:R-:W-:Y:S01]  /*6ac0*/  F2FP.F16.E5M2.UNPACK_B R67, R84 ;  /* 0x00000054ff43723e */ /* 0x010fe200020004ff */
[----:B------:R-:W-:Y:S01]  /*6ad0*/  HADD2.F32 R60, -RZ, R59.H1_H1 ;  /* 0x3000003bff3c7230 */ /* 0x000fe20000004100 */
[----:B------:R-:W-:Y:S01]  /*6ae0*/  F2FP.F16.E5M2.UNPACK_B R71, R85 ;  /* 0x00000055ff47723e */ /* 0x000fe200020004ff */
[--C-:B------:R-:W-:Y:S01]  /*6af0*/  HADD2.F32 R61, -RZ, R63.reuse.H0_H0 ;  /* 0x2000003fff3d7230 */ /* 0x100fe20000004100 */
[----:B------:R-:W-:Y:S01]  /*6b00*/  F2FP.F16.E5M2.UNPACK_B R75, R86 ;  /* 0x00000056ff4b723e */ /* 0x000fe200020004ff */
[----:B------:R-:W-:Y:S01]  /*6b10*/  HADD2.F32 R64, -RZ, R63.H1_H1 ;  /* 0x3000003fff407230 */ /* 0x000fe20000004100 */
[----:B------:R-:W-:Y:S01]  /*6b20*/  F2FP.F16.E5M2.UNPACK_B R77, R87 ;  /* 0x00000057ff4d723e */ /* 0x000fe200020004ff */
[--C-:B------:R-:W-:Y:S01]  /*6b30*/  HADD2.F32 R65, -RZ, R67.reuse.H0_H0 ;  /* 0x20000043ff417230 */ /* 0x100fe20000004100 */
[----:B------:R-:W-:Y:S01]  /*6b40*/  F2FP.F16.E5M2.UNPACK_B R83, R83.H1 ;  /* 0x00000053ff53723e */ /* 0x000fe200030004ff */
[----:B------:R-:W-:Y:S01]  /*6b50*/  UIADD3 UR5, UPT, UPT, UR5, 0xf0, URZ ;  /* 0x000000f005057890 */ /* 0x000fe2000fffe0ff */
[----:B------:R-:W-:Y:S01]  /*6b60*/  HADD2.F32 R67, -RZ, R67.H1_H1 ;  /* 0x30000043ff437230 */ /* 0x000fe20000004100 */
[----:B------:R-:W-:Y:S01]  /*6b70*/  F2FP.F16.E5M2.UNPACK_B R84, R84.H1 ;  /* 0x00000054ff54723e */ /* 0x000fe200030004ff */
[--C-:B------:R-:W-:Y:S01]  /*6b80*/  HADD2.F32 R69, -RZ, R71.reuse.H0_H0 ;  /* 0x20000047ff457230 */ /* 0x100fe20000004100 */
[----:B------:R-:W-:Y:S01]  /*6b90*/  UPRMT UR5, UR37, 0x654, UR5 ;  /* 0x0000065425057896 */ /* 0x000fe20008000005 */
[----:B------:R-:W-:Y:S01]  /*6ba0*/  HADD2.F32 R72, -RZ, R71.H1_H1 ;  /* 0x30000047ff487230 */ /* 0x000fe20000004100 */
[----:B------:R-:W-:Y:S01]  /*6bb0*/  F2FP.F16.E5M2.UNPACK_B R85, R85.H1 ;  /* 0x00000055ff55723e */ /* 0x000fe200030004ff */
[--C-:B------:R-:W-:Y:S02]  /*6bc0*/  HADD2.F32 R73, -RZ, R75.reuse.H0_H0 ;  /* 0x2000004bff497230 */ /* 0x100fe40000004100 */
[C---:B--2---:R-:W-:Y:S01]  /*6bd0*/  FMUL R4, R47.reuse, R4 ;  /* 0x000000042f047220 */ /* 0x044fe20000400000 */
[C---:B------:R-:W-:Y:S01]  /*6be0*/  FMUL R5, R47.reuse, R5 ;  /* 0x000000052f057220 */ /* 0x040fe20000400000 */
[C---:B------:R-:W-:Y:S01]  /*6bf0*/  FMUL R8, R47.reuse, R8 ;  /* 0x000000082f087220 */ /* 0x040fe20000400000 */
[----:B------:R-:W-:Y:S01]  /*6c00*/  FMUL R9, R47, R9 ;  /* 0x000000092f097220 */ /* 0x000fe20000400000 */
[C---:B------:R-:W-:Y:S01]  /*6c10*/  FFMA R4, R49.reuse, R50, R4 ;  /* 0x0000003231047223 */ /* 0x040fe20000000004 */
[----:B------:R-:W-:Y:S01]  /*6c20*/  SYNCS.ARRIVE.TRANS64.RED.A1T0 RZ, [UR5], RZ ;  /* 0x000000ffffff79a7 */ /* 0x000fe20008100405 */
        /* <DEDUP_REMOVED lines=18> */
[--C-:B------:R-:W-:Y:S02]  /*6d50*/  HADD2.F32 R55, -RZ, R81.reuse.H0_H0 ;  /* 0x20000051ff377230 */ /* 0x100fe40000004100 */
[----:B------:R-:W-:Y:S01]  /*6d60*/  FMUL R10, R47, R10 ;  /* 0x0000000a2f0a7220 */ /* 0x000fe20000400000 */
[C---:B------:R-:W-:Y:S01]  /*6d70*/  FFMA R6, R49.reuse, R51, R6 ;  /* 0x0000003331067223 */ /* 0x040fe20000000006 */
[----:B------:R-:W-:Y:S02]  /*6d80*/  HADD2.F32 R58, -RZ, R81.H1_H1 ;  /* 0x30000051ff3a7230 */ /* 0x000fe40000004100 */
[C---:B------:R-:W-:Y:S01]  /*6d90*/  FFMA R7, R49.reuse, R54, R7 ;  /* 0x0000003631077223 */ /* 0x040fe20000000007 */
[C---:B------:R-:W-:Y:S01]  /*6da0*/  FFMA R8, R49.reuse, R53, R8 ;  /* 0x0000003531087223 */ /* 0x040fe20000000008 */
[C---:B------:R-:W-:Y:S01]  /*6db0*/  FFMA R9, R49.reuse, R56, R9 ;  /* 0x0000003831097223 */ /* 0x040fe20000000009 */
[----:B------:R-:W-:Y:S01]  /*6dc0*/  FFMA R10, R49, R55, R10 ;  /* 0x00000037310a7223 */ /* 0x000fe2000000000a */
[----:B------:R-:W-:Y:S01]  /*6dd0*/  HADD2.F32 R51, -RZ, R77.H0_H0 ;  /* 0x2000004dff337230 */ /* 0x000fe20000004100 */
[----:B-1----:R-:W-:Y:S01]  /*6de0*/  F2FP.SATFINITE.E5M2.F32.PACK_AB_MERGE_C R116, R7, R6, RZ ;  /* 0x000000060774723e */ /* 0x002fe200048060ff */
[C---:B------:R-:W-:Y:S01]  /*6df0*/  FMUL R11, R47.reuse, R11 ;  /* 0x0000000b2f0b7220 */ /* 0x040fe20000400000 */
[--C-:B------:R-:W-:Y:S02]  /*6e00*/  HADD2.F32 R59, -RZ, R82.reuse.H0_H0 ;  /* 0x20000052ff3b7230 */ /* 0x100fe40000004100 */
[----:B------:R-:W-:Y:S01]  /*6e10*/  FMUL R14, R47, R14 ;  /* 0x0000000e2f0e7220 */ /* 0x000fe20000400000 */
[----:B------:R-:W-:Y:S01]  /*6e20*/  HADD2.F32 R62, -RZ, R82.H1_H1 ;  /* 0x30000052ff3e7230 */ /* 0x000fe20000004100 */
[----:B------:R-:W-:Y:S01]  /*6e30*/  F2FP.SATFINITE.E5M2.F32.PACK_AB_MERGE_C R116, R5, R4, R116 ;  /* 0x000000040574723e */ /* 0x000fe20004806074 */
[C---:B------:R-:W-:Y:S01]  /*6e40*/  FFMA R11, R49.reuse, R58, R11 ;  /* 0x0000003a310b7223 */ /* 0x040fe2000000000b */
[C---:B------:R-:W-:Y:S01]  /*6e50*/  FFMA R12, R49.reuse, R57, R12 ;  /* 0x00000039310c7223 */ /* 0x040fe2000000000c */
[C---:B------:R-:W-:Y:S01]  /*6e60*/  FFMA R13, R49.reuse, R60, R13 ;  /* 0x0000003c310d7223 */ /* 0x040fe2000000000d */
[----:B------:R-:W-:Y:S01]  /*6e70*/  F2FP.F16.E5M2.UNPACK_B R86, R86.H1 ;  /* 0x00000056ff56723e */ /* 0x000fe200030004ff */
[----:B------:R-:W-:Y:S01]  /*6e80*/  FFMA R14, R49, R59, R14 ;  /* 0x0000003b310e7223 */ /* 0x000fe2000000000e */
[----:B------:R-:W-:Y:S01]  /*6e90*/  F2FP.SATFINITE.E5M2.F32.PACK_AB_MERGE_C R117, R11, R10, RZ ;  /* 0x0000000a0b75723e */ /* 0x000fe200048060ff */
[C---:B------:R-:W-:Y:S01]  /*6ea0*/  FMUL R15, R47.reuse, R15 ;  /* 0x0000000f2f0f7220 */ /* 0x040fe20000400000 */
[--C-:B------:R-:W-:Y:S02]  /*6eb0*/  HADD2.F32 R63, -RZ, R83.reuse.H0_H0 ;  /* 0x20000053ff3f7230 */ /* 0x100fe40000004100 */
[----:B------:R-:W-:Y:S01]  /*6ec0*/  FMUL R18, R47, R18 ;  /* 0x000000122f127220 */ /* 0x000fe20000400000 */
[----:B------:R-:W-:Y:S01]  /*6ed0*/  HADD2.F32 R66, -RZ, R83.H1_H1 ;  /* 0x30000053ff427230 */ /* 0x000fe20000004100 */
[----:B------:R-:W-:Y:S01]  /*6ee0*/  F2FP.SATFINITE.E5M2.F32.PACK_AB_MERGE_C R117, R9, R8, R117 ;  /* 0x000000080975723e */ /* 0x000fe20004806075 */
[C---:B------:R-:W-:Y:S01]  /*6ef0*/  FFMA R15, R49.reuse, R62, R15 ;  /* 0x0000003e310f7223 */ /* 0x040fe2000000000f */
[C---:B------:R-:W-:Y:S01]  /*6f00*/  FFMA R16, R49.reuse, R61, R16 ;  /* 0x0000003d31107223 */ /* 0x040fe20000000010 */
[----:B------:R-:W-:Y:S01]  /*6f10*/  FFMA R17, R49, R64, R17 ;  /* 0x0000004031117223 */ /* 0x000fe20000000011 */
[----:B------:R-:W-:Y:S01]  /*6f20*/  FMUL R19, R47, R19 ;  /* 0x000000132f137220 */ /* 0x000fe20000400000 */
        /* <DEDUP_REMOVED lines=15> */
[----:B------:R-:W-:Y:S01]  /*7020*/  F2FP.F16.E5M2.UNPACK_B R87, R87.H1 ;  /* 0x00000057ff57723e */ /* 0x000fe200030004ff */
        /* <DEDUP_REMOVED lines=32> */
[----:B------:R-:W-:Y:S03]  /*7230*/  IADD3 R79, PT, PT, R44, 0x1, RZ ;  /* 0x000000012c4f7810 */ /* 0x000fe60007ffe0ff */
        /* <DEDUP_REMOVED lines=9> */
[----:B------:R-:W-:Y:S02]  /*72d0*/  UIADD3 UR8, UP0, UPT, UR52, 0x680, URZ ;  /* 0x0000068034087890 */ /* 0x000fe4000ff1e0ff */
[----:B------:R-:W-:Y:S02]  /*72e0*/  UIADD3 UR5, UPT, UPT, UR41, 0x40, URZ ;  /* 0x0000004029057890 */ /* 0x000fe4000fffe0ff */
[----:B------:R-:W-:Y:S02]  /*72f0*/  UIADD3 UR4, UPT, UPT, UR49, 0x3200, URZ ;  /* 0x0000320031047890 */ /* 0x000fe4000fffe0ff */
[----:B------:R-:W-:Y:S01]  /*7300*/  UIADD3.X UR9, UPT, UPT, URZ, UR53, URZ, UP0, !UPT ;  /* 0x00000035ff097290 */ /* 0x000fe200087fe4ff */
[----:B------:R-:W-:Y:S01]  /*7310*/  UMOV UR6, UR42 ;  /* 0x0000002a00067c82 */ /* 0x000fe20008000000 */
[----:B------:R-:W-:Y:S07]  /*7320*/  UMOV UR7, UR36 ;  /* 0x0000002400077c82 */ /* 0x000fee0008000000 */
[----:B------:R2:W-:Y:S01]  /*7330*/  UTMASTG.3D [UR4], [UR8] ;  /* 0x00000004080073b5 */ /* 0x0005e20008010000 */
[----:B------:R0:W-:Y:S01]  /*7340*/  UTMACMDFLUSH ;  /* 0x00000000000079b7 */ /* 0x0001e20000000000 */
[----:B--2---:R-:W-:Y:S04]  /*7350*/  DEPBAR.LE SB0, 0x1 ;  /* 0x000080400000791a */ /* 0x004fe80000000000 */
.L_x_107:
[----:B------:R-:W-:Y:S05]  /*7360*/  BSYNC.RECONVERGENT B0 ;  /* 0x0000000000007941 */ /* 0x000fea0003800200 */
.L_x_106:
[----:B------:R-:W-:Y:S01]  /*7370*/  BAR.SYNC.DEFER_BLOCKING 0x1, 0x80 ;  /* 0x0042000000007b1d */ /* 0x000fe20000010000 */
[----:B------:R-:W-:Y:S01]  /*7380*/  ISETP.NE.AND P2, PT, R111, RZ, PT ;  /* 0x000000ff6f00720c */ /* 0x000fe20003f45270 */
[----:B------:R-:W-:Y:S01]  /*7390*/  IMAD.IADD R20, R43, 0x1, R94 ;  /* 0x000000012b147824 */ /* 0x000fe200078e025e */
[----:B------:R-:W-:Y:S01]  /*73a0*/  ISETP.NE.AND P0, PT, R112, 0x2, PT ;  /* 0x000000027000780c */ /* 0x000fe20003f05270 */
[----:B------:R-:W-:Y:S01]  /*73b0*/  IMAD.IADD R21, R45, 0x1, R96 ;  /* 0x000000012d157824 */ /* 0x000fe200078e0260 */
[----:B------:R-:W-:Y:S02]  /*73c0*/  ISETP.NE.AND P1, PT, R79, 0x4, PT ;  /* 0x000000044f00780c */ /* 0x000fe40003f25270 */
[----:B------:R-:W-:Y:S02]  /*73d0*/  SEL R3, RZ, 0x1, P0 ;  /* 0x00000001ff037807 */ /* 0x000fe40000000000 */
[----:B------:R-:W-:Y:S02]  /*73e0*/  SEL R0, RZ, 0x1, P1 ;  /* 0x00000001ff007807 */ /* 0x000fe40000800000 */
[----:B------:R-:W-:Y:S02]  /*73f0*/  LOP3.LUT R106, R106, R3, RZ, 0x3c, !PT ;  /* 0x000000036a6a7212 */ /* 0x000fe400078e3cff */
[----:B------:R-:W-:Y:S02]  /*7400*/  LOP3.LUT R107, R107, R0, RZ, 0x3c, !PT ;  /* 0x000000006b6b7212 */ /* 0x000fe400078e3cff */
[----:B------:R-:W-:Y:S02]  /*7410*/  @P2 R2UR UR36, R103 ;  /* 0x00000000672422ca */ /* 0x000fe400000e0000 */
[----:B------:R-:W-:Y:S02]  /*7420*/  SEL R112, R112, RZ, P0 ;  /* 0x000000ff70707207 */ /* 0x000fe40000000000 */
[----:B------:R-:W-:Y:S01]  /*7430*/  SEL R44, R79, RZ, P1 ;  /* 0x000000ff4f2c7207 */ /* 0x000fe20000800000 */
[----:B------:R-:W-:Y:S10]  /*7440*/  @P2 BRA `(.L_x_108) ;  /* 0xffffffd400f82947 */ /* 0x000ff4000383ffff */
[----:B------:R-:W-:Y:S05]  /*7450*/  EXIT ;  /* 0x000000000000794d */ /* 0x000fea0003800000 */
.L_x_19:
[----:B--2---:R2:W1:Y:S02]  /*7460*/  SYNCS.PHASECHK.TRANS64.TRYWAIT P0, [R3+URZ+0x120], R2 ;  /* 0x00012002030075a7 */ /* 0x00446400080011ff */
[----:B-1----:R-:W-:Y:S05]  /*7470*/  @!P0 NANOSLEEP.SYNCS 0x989680 ;  /* 0x009896800000895d */ /* 0x002fea0003900000 */
[----:B------:R-:W1:Y:S02]  /*7480*/  @!P0 SYNCS.PHASECHK.TRANS64 P0, [R3+URZ+0x120], R2 ;  /* 0x00012002030085a7 */ /* 0x000e6400080010ff */
[----:B-1----:R-:W-:Y:S05]  /*7490*/  @!P0 BRA `(.L_x_19) ;  /* 0xfffffffc00f08947 */ /* 0x002fea000383ffff */
[----:B------:R-:W-:Y:S05]  /*74a0*/  BRA `(.L_x_109) ;  /* 0xffffffa000607947 */ /* 0x000fea000383ffff */
.L_x_22:
[----:B-1----:R-:W-:-:S07]  /*74b0*/  MOV R2, UR33 ;  /* 0x0000002100027c02 */ /* 0x002fce0008000f00 */
.L_x_110:
[----:B-1----:R1:W2:Y:S02]  /*74c0*/  SYNCS.PHASECHK.TRANS64.TRYWAIT P0, [R2+URZ+0x40], R5 ;  /* 0x00004005020075a7 */ /* 0x0022a400080011ff */
[----:B--2---:R-:W-:Y:S05]  /*74d0*/  @!P0 NANOSLEEP.SYNCS 0x989680 ;  /* 0x009896800000895d */ /* 0x004fea0003900000 */
[----:B------:R-:W2:Y:S02]  /*74e0*/  @!P0 SYNCS.PHASECHK.TRANS64 P0, [R2+URZ+0x40], R5 ;  /* 0x00004005020085a7 */ /* 0x000ea400080010ff */
[----:B--2---:R-:W-:Y:S05]  /*74f0*/  @!P0 BRA `(.L_x_110) ;  /* 0xfffffffc00f08947 */ /* 0x004fea000383ffff */
[----:B------:R-:W-:Y:S05]  /*7500*/  BRA `(.L_x_21) ;  /* 0xffffffa000b07947 */ /* 0x000fea000383ffff */
.L_x_28:
[----:B-1----:R-:W-:-:S07]  /*7510*/  MOV R2, UR17 ;  /* 0x0000001100027c02 */ /* 0x002fce0008000f00 */
.L_x_111:
[----:B-1----:R1:W2:Y:S02]  /*7520*/  SYNCS.PHASECHK.TRANS64.TRYWAIT P0, [R2+URZ+0x40], R5 ;  /* 0x00004005020075a7 */ /* 0x0022a400080011ff */
[----:B--2---:R-:W-:Y:S05]  /*7530*/  @!P0 NANOSLEEP.SYNCS 0x989680 ;  /* 0x009896800000895d */ /* 0x004fea0003900000 */
[----:B------:R-:W2:Y:S02]  /*7540*/  @!P0 SYNCS.PHASECHK.TRANS64 P0, [R2+URZ+0x40], R5 ;  /* 0x00004005020085a7 */ /* 0x000ea400080010ff */
[----:B--2---:R-:W-:Y:S05]  /*7550*/  @!P0 BRA `(.L_x_111) ;  /* 0xfffffffc00f08947 */ /* 0x004fea000383ffff */
[----:B------:R-:W-:Y:S05]  /*7560*/  BRA `(.L_x_27) ;  /* 0xffffffa400587947 */ /* 0x000fea000383ffff */
.L_x_32:
[----:B-1----:R1:W2:Y:S02]  /*7570*/  SYNCS.PHASECHK.TRANS64.TRYWAIT P0, [R2+URZ+0xb0], R3 ;  /* 0x0000b003020075a7 */ /* 0x0022a400080011ff */
[----:B--2---:R-:W-:Y:S05]  /*7580*/  @!P0 NANOSLEEP.SYNCS 0x989680 ;  /* 0x009896800000895d */ /* 0x004fea0003900000 */
[----:B------:R-:W2:Y:S02]  /*7590*/  @!P0 SYNCS.PHASECHK.TRANS64 P0, [R2+URZ+0xb0], R3 ;  /* 0x0000b003020085a7 */ /* 0x000ea400080010ff */
[----:B--2---:R-:W-:Y:S05]  /*75a0*/  @!P0 BRA `(.L_x_32) ;  /* 0xfffffffc00f08947 */ /* 0x004fea000383ffff */
[----:B------:R-:W-:Y:S05]  /*75b0*/  BRA `(.L_x_112) ;  /* 0xffffffa400e87947 */ /* 0x000fea000383ffff */
.L_x_36:
[----:B----4-:R-:W-:-:S07]  /*75c0*/  MOV R0, UR5 ;  /* 0x0000000500007c02 */ /* 0x010fce0008000f00 */
.L_x_113:
[----:B-1----:R1:W2:Y:S02]  /*75d0*/  SYNCS.PHASECHK.TRANS64.TRYWAIT P0, [R0+URZ], R3 ;  /* 0x00000003000075a7 */ /* 0x0022a400080011ff */
[----:B--2---:R-:W-:Y:S05]  /*75e0*/  @!P0 NANOSLEEP.SYNCS 0x989680 ;  /* 0x009896800000895d */ /* 0x004fea0003900000 */
[----:B------:R-:W2:Y:S02]  /*75f0*/  @!P0 SYNCS.PHASECHK.TRANS64 P0, [R0+URZ], R3 ;  /* 0x00000003000085a7 */ /* 0x000ea400080010ff */
[----:B--2---:R-:W-:Y:S05]  /*7600*/  @!P0 BRA `(.L_x_113) ;  /* 0xfffffffc00f08947 */ /* 0x004fea000383ffff */
[----:B------:R-:W-:Y:S05]  /*7610*/  BRA `(.L_x_114) ;  /* 0xffffffac00587947 */ /* 0x000fea000383ffff */
.L_x_37:
[----:B----4-:R-:W-:-:S07]  /*7620*/  MOV R0, UR5 ;  /* 0x0000000500007c02 */ /* 0x010fce0008000f00 */
.L_x_115:
[----:B-1----:R1:W2:Y:S02]  /*7630*/  SYNCS.PHASECHK.TRANS64.TRYWAIT P0, [R0+URZ], R3 ;  /* 0x00000003000075a7 */ /* 0x0022a400080011ff */
[----:B--2---:R-:W-:Y:S05]  /*7640*/  @!P0 NANOSLEEP.SYNCS 0x989680 ;  /* 0x009896800000895d */ /* 0x004fea0003900000 */
[----:B------:R-:W2:Y:S02]  /*7650*/  @!P0 SYNCS.PHASECHK.TRANS64 P0, [R0+URZ], R3 ;  /* 0x00000003000085a7 */ /* 0x000ea400080010ff */
[----:B--2---:R-:W-:Y:S05]  /*7660*/  @!P0 BRA `(.L_x_115) ;  /* 0xfffffffc00f08947 */ /* 0x004fea000383ffff */
[----:B------:R-:W-:Y:S05]  /*7670*/  BRA `(.L_x_116) ;  /* 0xffffffac00647947 */ /* 0x000fea000383ffff */
.L_x_38:
[----:B----4-:R-:W-:-:S07]  /*7680*/  MOV R0, UR5 ;  /* 0x0000000500007c02 */ /* 0x010fce0008000f00 */
.L_x_117:
[----:B-1----:R1:W2:Y:S02]  /*7690*/  SYNCS.PHASECHK.TRANS64.TRYWAIT P0, [R0+URZ], R3 ;  /* 0x00000003000075a7 */ /* 0x0022a400080011ff */
[----:B--2---:R-:W-:Y:S05]  /*76a0*/  @!P0 NANOSLEEP.SYNCS 0x989680 ;  /* 0x009896800000895d */ /* 0x004fea0003900000 */
[----:B------:R-:W2:Y:S02]  /*76b0*/  @!P0 SYNCS.PHASECHK.TRANS64 P0, [R0+URZ], R3 ;  /* 0x00000003000085a7 */ /* 0x000ea400080010ff */
[----:B--2---:R-:W-:Y:S05]  /*76c0*/  @!P0 BRA `(.L_x_117) ;  /* 0xfffffffc00f08947 */ /* 0x004fea000383ffff */
[----:B------:R-:W-:Y:S05]  /*76d0*/  BRA `(.L_x_118) ;  /* 0xffffffac00707947 */ /* 0x000fea000383ffff */
.L_x_39:
[----:B----4-:R-:W-:-:S07]  /*76e0*/  MOV R0, UR5 ;  /* 0x0000000500007c02 */ /* 0x010fce0008000f00 */
.L_x_119:
[----:B-1----:R1:W2:Y:S02]  /*76f0*/  SYNCS.PHASECHK.TRANS64.TRYWAIT P0, [R0+URZ], R3 ;  /* 0x00000003000075a7 */ /* 0x0022a400080011ff */
[----:B--2---:R-:W-:Y:S05]  /*7700*/  @!P0 NANOSLEEP.SYNCS 0x989680 ;  /* 0x009896800000895d */ /* 0x004fea0003900000 */
[----:B------:R-:W2:Y:S02]  /*7710*/  @!P0 SYNCS.PHASECHK.TRANS64 P0, [R0+URZ], R3 ;  /* 0x00000003000085a7 */ /* 0x000ea400080010ff */
[----:B--2---:R-:W-:Y:S05]  /*7720*/  @!P0 BRA `(.L_x_119) ;  /* 0xfffffffc00f08947 */ /* 0x004fea000383ffff */
[----:B------:R-:W-:Y:S05]  /*7730*/  BRA `(.L_x_120) ;  /* 0xffffffac007c7947 */ /* 0x000fea000383ffff */
.L_x_40:
[----:B----4-:R-:W-:-:S07]  /*7740*/  MOV R0, UR5 ;  /* 0x0000000500007c02 */ /* 0x010fce0008000f00 */
.L_x_121:
[----:B-1----:R1:W2:Y:S02]  /*7750*/  SYNCS.PHASECHK.TRANS64.TRYWAIT P0, [R0+URZ], R3 ;  /* 0x00000003000075a7 */ /* 0x0022a400080011ff */
[----:B--2---:R-:W-:Y:S05]  /*7760*/  @!P0 NANOSLEEP.SYNCS 0x989680 ;  /* 0x009896800000895d */ /* 0x004fea0003900000 */
[----:B------:R-:W2:Y:S02]  /*7770*/  @!P0 SYNCS.PHASECHK.TRANS64 P0, [R0+URZ], R3 ;  /* 0x00000003000085a7 */ /* 0x000ea400080010ff */
[----:B--2---:R-:W-:Y:S05]  /*7780*/  @!P0 BRA `(.L_x_121) ;  /* 0xfffffffc00f08947 */ /* 0x004fea000383ffff */
[----:B------:R-:W-:Y:S05]  /*7790*/  BRA `(.L_x_122) ;  /* 0xffffffac00887947 */ /* 0x000fea000383ffff */
.L_x_41:
[----:B----4-:R-:W-:-:S07]  /*77a0*/  MOV R0, UR5 ;  /* 0x0000000500007c02 */ /* 0x010fce0008000f00 */
.L_x_123:
[----:B-1----:R1:W2:Y:S02]  /*77b0*/  SYNCS.PHASECHK.TRANS64.TRYWAIT P0, [R0+URZ], R3 ;  /* 0x00000003000075a7 */ /* 0x0022a400080011ff */
[----:B--2---:R-:W-:Y:S05]  /*77c0*/  @!P0 NANOSLEEP.SYNCS 0x989680 ;  /* 0x009896800000895d */ /* 0x004fea0003900000 */
[----:B------:R-:W2:Y:S02]  /*77d0*/  @!P0 SYNCS.PHASECHK.TRANS64 P0, [R0+URZ], R3 ;  /* 0x00000003000085a7 */ /* 0x000ea400080010ff */
[----:B--2---:R-:W-:Y:S05]  /*77e0*/  @!P0 BRA `(.L_x_123) ;  /* 0xfffffffc00f08947 */ /* 0x004fea000383ffff */
[----:B------:R-:W-:Y:S05]  /*77f0*/  BRA `(.L_x_124) ;  /* 0xffffffac00947947 */ /* 0x000fea000383ffff */
.L_x_42:
[----:B----4-:R-:W-:-:S07]  /*7800*/  MOV R0, UR5 ;  /* 0x0000000500007c02 */ /* 0x010fce0008000f00 */
.L_x_125:
[----:B-1----:R1:W2:Y:S02]  /*7810*/  SYNCS.PHASECHK.TRANS64.TRYWAIT P0, [R0+URZ], R3 ;  /* 0x00000003000075a7 */ /* 0x0022a400080011ff */
[----:B--2---:R-:W-:Y:S05]  /*7820*/  @!P0 NANOSLEEP.SYNCS 0x989680 ;  /* 0x009896800000895d */ /* 0x004fea0003900000 */
[----:B------:R-:W2:Y:S02]  /*7830*/  @!P0 SYNCS.PHASECHK.TRANS64 P0, [R0+URZ], R3 ;  /* 0x00000003000085a7 */ /* 0x000ea400080010ff */
[----:B--2---:R-:W-:Y:S05]  /*7840*/  @!P0 BRA `(.L_x_125) ;  /* 0xfffffffc00f08947 */ /* 0x004fea000383ffff */
[----:B------:R-:W-:Y:S05]  /*7850*/  BRA `(.L_x_126) ;  /* 0xffffffac00a07947 */ /* 0x000fea000383ffff */
.L_x_45:
[----:B-1----:R1:W2:Y:S02]  /*7860*/  SYNCS.PHASECHK.TRANS64.TRYWAIT P0, [R0+URZ+0x110], R5 ;  /* 0x00011005000075a7 */ /* 0x0022a400080011ff */
[----:B--2---:R-:W-:Y:S05]  /*7870*/  @!P0 NANOSLEEP.SYNCS 0x989680 ;  /* 0x009896800000895d */ /* 0x004fea0003900000 */
[----:B------:R-:W2:Y:S02]  /*7880*/  @!P0 SYNCS.PHASECHK.TRANS64 P0, [R0+URZ+0x110], R5 ;  /* 0x00011005000085a7 */ /* 0x000ea400080010ff */
[----:B--2---:R-:W-:Y:S05]  /*7890*/  @!P0 BRA `(.L_x_45) ;  /* 0xfffffffc00f08947 */ /* 0x004fea000383ffff */
[----:B------:R-:W-:Y:S05]  /*78a0*/  BRA `(.L_x_127) ;  /* 0xffffffac00fc7947 */ /* 0x000fea000383ffff */
.L_x_46:
[----:B------:R-:W-:-:S07]  /*78b0*/  MOV R0, UR5 ;  /* 0x0000000500007c02 */ /* 0x000fce0008000f00 */
.L_x_128:
[----:B-1----:R1:W2:Y:S02]  /*78c0*/  SYNCS.PHASECHK.TRANS64.TRYWAIT P0, [R0+URZ+0xc0], R5 ;  /* 0x0000c005000075a7 */ /* 0x0022a400080011ff */
[----:B--2---:R-:W-:Y:S05]  /*78d0*/  @!P0 NANOSLEEP.SYNCS 0x989680 ;  /* 0x009896800000895d */ /* 0x004fea0003900000 */
[----:B------:R-:W2:Y:S02]  /*78e0*/  @!P0 SYNCS.PHASECHK.TRANS64 P0, [R0+URZ+0xc0], R5 ;  /* 0x0000c005000085a7 */ /* 0x000ea400080010ff */
[----:B--2---:R-:W-:Y:S05]  /*78f0*/  @!P0 BRA `(.L_x_128) ;  /* 0xfffffffc00f08947 */ /* 0x004fea000383ffff */
[----:B------:R-:W-:Y:S05]  /*7900*/  BRA `(.L_x_129) ;  /* 0xffffffb0000c7947 */ /* 0x000fea000383ffff */
.L_x_47:
[----:B-1----:R1:W2:Y:S02]  /*7910*/  SYNCS.PHASECHK.TRANS64.TRYWAIT P1, [R0+URZ+0xb0], R5 ;  /* 0x0000b005000075a7 */ /* 0x0022a400080211ff */
[----:B--2---:R-:W-:Y:S05]  /*7920*/  @!P1 NANOSLEEP.SYNCS 0x989680 ;  /* 0x009896800000995d */ /* 0x004fea0003900000 */
[----:B------:R-:W2:Y:S02]  /*7930*/  @!P1 SYNCS.PHASECHK.TRANS64 P1, [R0+URZ+0xb0], R5 ;  /* 0x0000b005000095a7 */ /* 0x000ea400080210ff */
[----:B--2---:R-:W-:Y:S05]  /*7940*/  @!P1 BRA `(.L_x_47) ;  /* 0xfffffffc00f09947 */ /* 0x004fea000383ffff */
[----:B------:R-:W-:Y:S05]  /*7950*/  BRA `(.L_x_130) ;  /* 0xffffffb0003c7947 */ /* 0x000fea000383ffff */
.L_x_50:
[----:B------:R-:W-:-:S07]  /*7960*/  MOV R0, UR5 ;  /* 0x0000000500007c02 */ /* 0x000fce0008000f00 */
.L_x_131:
[----:B-1----:R1:W2:Y:S02]  /*7970*/  SYNCS.PHASECHK.TRANS64.TRYWAIT P0, [R0+URZ+0xc0], R3 ;  /* 0x0000c003000075a7 */ /* 0x0022a400080011ff */
[----:B--2---:R-:W-:Y:S05]  /*7980*/  @!P0 NANOSLEEP.SYNCS 0x989680 ;  /* 0x009896800000895d */ /* 0x004fea0003900000 */
[----:B------:R-:W2:Y:S02]  /*7990*/  @!P0 SYNCS.PHASECHK.TRANS64 P0, [R0+URZ+0xc0], R3 ;  /* 0x0000c003000085a7 */ /* 0x000ea400080010ff */
[----:B--2---:R-:W-:Y:S05]  /*79a0*/  @!P0 BRA `(.L_x_131) ;  /* 0xfffffffc00f08947 */ /* 0x004fea000383ffff */
[----:B------:R-:W-:Y:S05]  /*79b0*/  BRA `(.L_x_49) ;  /* 0xffffffb000907947 */ /* 0x000fea000383ffff */
.L_x_57:
[----:B-1----:R1:W2:Y:S02]  /*79c0*/  SYNCS.PHASECHK.TRANS64.TRYWAIT P1, [R0+URZ+0xb0], R5 ;  /* 0x0000b005000075a7 */ /* 0x0022a400080211ff */
[----:B--2---:R-:W-:Y:S05]  /*79d0*/  @!P1 NANOSLEEP.SYNCS 0x989680 ;  /* 0x009896800000995d */ /* 0x004fea0003900000 */
[----:B------:R-:W2:Y:S02]  /*79e0*/  @!P1 SYNCS.PHASECHK.TRANS64 P1, [R0+URZ+0xb0], R5 ;  /* 0x0000b005000095a7 */ /* 0x000ea400080210ff */
[----:B--2---:R-:W-:Y:S05]  /*79f0*/  @!P1 BRA `(.L_x_57) ;  /* 0xfffffffc00f09947 */ /* 0x004fea000383ffff */
[----:B------:R-:W-:Y:S05]  /*7a00*/  BRA `(.L_x_132) ;  /* 0xffffffb800007947 */ /* 0x000fea000383ffff */
.L_x_58:
[----:B------:R-:W-:-:S07]  /*7a10*/  MOV R3, UR7 ;  /* 0x0000000700037c02 */ /* 0x000fce0008000f00 */
.L_x_133:
[----:B-1----:R1:W2:Y:S02]  /*7a20*/  SYNCS.PHASECHK.TRANS64.TRYWAIT P0, [R3+URZ+0xf0], R0 ;  /* 0x0000f000030075a7 */ /* 0x0022a400080011ff */
[----:B--2---:R-:W-:Y:S05]  /*7a30*/  @!P0 NANOSLEEP.SYNCS 0x989680 ;  /* 0x009896800000895d */ /* 0x004fea0003900000 */
[----:B------:R-:W2:Y:S02]  /*7a40*/  @!P0 SYNCS.PHASECHK.TRANS64 P0, [R3+URZ+0xf0], R0 ;  /* 0x0000f000030085a7 */ /* 0x000ea400080010ff */
[----:B--2---:R-:W-:Y:S05]  /*7a50*/  @!P0 BRA `(.L_x_133) ;  /* 0xfffffffc00f08947 */ /* 0x004fea000383ffff */
[----:B------:R-:W-:Y:S05]  /*7a60*/  BRA `(.L_x_134) ;  /* 0xffffffb800507947 */ /* 0x000fea000383ffff */
.L_x_61:
[----:B------:R-:W-:Y:S07]  /*7a70*/  MOV R0, UR6 ;  /* 0x0000000600007c02 */ /* 0x000fee0008000f00 */
.L_x_135:
[----:B-1----:R1:W2:Y:S02]  /*7a80*/  SYNCS.PHASECHK.TRANS64.TRYWAIT P0, [R0+URZ], R3 ;  /* 0x00000003000075a7 */ /* 0x0022a400080011ff */
[----:B--2---:R-:W-:Y:S05]  /*7a90*/  @!P0 NANOSLEEP.SYNCS 0x989680 ;  /* 0x009896800000895d */ /* 0x004fea0003900000 */
[----:B------:R-:W2:Y:S02]  /*7aa0*/  @!P0 SYNCS.PHASECHK.TRANS64 P0, [R0+URZ], R3 ;  /* 0x00000003000085a7 */ /* 0x000ea400080010ff */
[----:B--2---:R-:W-:Y:S05]  /*7ab0*/  @!P0 BRA `(.L_x_135) ;  /* 0xfffffffc00f08947 */ /* 0x004fea000383ffff */
[----:B------:R-:W-:Y:S05]  /*7ac0*/  BRA `(.L_x_60) ;  /* 0xffffffb8006c7947 */ /* 0x000fea000383ffff */
.L_x_64:
[----:B------:R-:W-:-:S07]  /*7ad0*/  MOV R0, UR6 ;  /* 0x0000000600007c02 */ /* 0x000fce0008000f00 */
.L_x_136:
[----:B--2---:R2:W4:Y:S02]  /*7ae0*/  SYNCS.PHASECHK.TRANS64.TRYWAIT P0, [R0+URZ], R3 ;  /* 0x00000003000075a7 */ /* 0x00452400080011ff */
[----:B----4-:R-:W-:Y:S05]  /*7af0*/  @!P0 NANOSLEEP.SYNCS 0x989680 ;  /* 0x009896800000895d */ /* 0x010fea0003900000 */
[----:B------:R-:W4:Y:S02]  /*7b00*/  @!P0 SYNCS.PHASECHK.TRANS64 P0, [R0+URZ], R3 ;  /* 0x00000003000085a7 */ /* 0x000f2400080010ff */
[----:B----4-:R-:W-:Y:S05]  /*7b10*/  @!P0 BRA `(.L_x_136) ;  /* 0xfffffffc00f08947 */ /* 0x010fea000383ffff */
[----:B------:R-:W-:Y:S05]  /*7b20*/  BRA `(.L_x_137) ;  /* 0xffffffbc00487947 */ /* 0x000fea000383ffff */
.L_x_65:
[----:B------:R-:W-:-:S07]  /*7b30*/  MOV R0, UR6 ;  /* 0x0000000600007c02 */ /* 0x000fce0008000f00 */
.L_x_138:
[----:B-1----:R1:W2:Y:S02]  /*7b40*/  SYNCS.PHASECHK.TRANS64.TRYWAIT P0, [R0+URZ], R3 ;  /* 0x00000003000075a7 */ /* 0x0022a400080011ff */
[----:B--2---:R-:W-:Y:S05]  /*7b50*/  @!P0 NANOSLEEP.SYNCS 0x989680 ;  /* 0x009896800000895d */ /* 0x004fea0003900000 */
[----:B------:R-:W2:Y:S02]  /*7b60*/  @!P0 SYNCS.PHASECHK.TRANS64 P0, [R0+URZ], R3 ;  /* 0x00000003000085a7 */ /* 0x000ea400080010ff */
[----:B--2---:R-:W-:Y:S05]  /*7b70*/  @!P0 BRA `(.L_x_138) ;  /* 0xfffffffc00f08947 */ /* 0x004fea000383ffff */
[----:B------:R-:W-:Y:S05]  /*7b80*/  BRA `(.L_x_139) ;  /* 0xffffffbc00547947 */ /* 0x000fea000383ffff */
.L_x_66:
[----:B------:R-:W-:-:S07]  /*7b90*/  MOV R0, UR6 ;  /* 0x0000000600007c02 */ /* 0x000fce0008000f00 */
.L_x_140:
[----:B-1----:R1:W2:Y:S02]  /*7ba0*/  SYNCS.PHASECHK.TRANS64.TRYWAIT P0, [R0+URZ], R3 ;  /* 0x00000003000075a7 */ /* 0x0022a400080011ff */
[----:B--2---:R-:W-:Y:S05]  /*7bb0*/  @!P0 NANOSLEEP.SYNCS 0x989680 ;  /* 0x009896800000895d */ /* 0x004fea0003900000 */
[----:B------:R-:W2:Y:S02]  /*7bc0*/  @!P0 SYNCS.PHASECHK.TRANS64 P0, [R0+URZ], R3 ;  /* 0x00000003000085a7 */ /* 0x000ea400080010ff */
[----:B--2---:R-:W-:Y:S05]  /*7bd0*/  @!P0 BRA `(.L_x_140) ;  /* 0xfffffffc00f08947 */ /* 0x004fea000383ffff */
[----:B------:R-:W-:Y:S05]  /*7be0*/  BRA `(.L_x_141) ;  /* 0xffffffbc00607947 */ /* 0x000fea000383ffff */
.L_x_67:
[----:B------:R-:W-:-:S07]  /*7bf0*/  MOV R0, UR7 ;  /* 0x0000000700007c02 */ /* 0x000fce0008000f00 */
.L_x_142:
[----:B-1----:R1:W2:Y:S02]  /*7c00*/  SYNCS.PHASECHK.TRANS64.TRYWAIT P0, [R0+URZ], R3 ;  /* 0x00000003000075a7 */ /* 0x0022a400080011ff */
[----:B--2---:R-:W-:Y:S05]  /*7c10*/  @!P0 NANOSLEEP.SYNCS 0x989680 ;  /* 0x009896800000895d */ /* 0x004fea0003900000 */
[----:B------:R-:W2:Y:S02]  /*7c20*/  @!P0 SYNCS.PHASECHK.TRANS64 P0, [R0+URZ], R3 ;  /* 0x00000003000085a7 */ /* 0x000ea400080010ff */
[----:B--2---:R-:W-:Y:S05]  /*7c30*/  @!P0 BRA `(.L_x_142) ;  /* 0xfffffffc00f08947 */ /* 0x004fea000383ffff */
[----:B------:R-:W-:Y:S05]  /*7c40*/  BRA `(.L_x_143) ;  /* 0xffffffbc006c7947 */ /* 0x000fea000383ffff */
.L_x_72:
[----:B--2---:R2:W3:Y:S02]  /*7c50*/  SYNCS.PHASECHK.TRANS64.TRYWAIT P0, [R0+URZ+0xb0], R3 ;  /* 0x0000b003000075a7 */ /* 0x0044e400080011ff */
[----:B---3--:R-:W-:Y:S05]  /*7c60*/  @!P0 NANOSLEEP.SYNCS 0x989680 ;  /* 0x009896800000895d */ /* 0x008fea0003900000 */
[----:B------:R-:W3:Y:S02]  /*7c70*/  @!P0 SYNCS.PHASECHK.TRANS64 P0, [R0+URZ+0xb0], R3 ;  /* 0x0000b003000085a7 */ /* 0x000ee400080010ff */
[----:B---3--:R-:W-:Y:S05]  /*7c80*/  @!P0 BRA `(.L_x_72) ;  /* 0xfffffffc00f08947 */ /* 0x008fea000383ffff */
[----:B------:R-:W-:Y:S05]  /*7c90*/  BRA `(.L_x_144) ;  /* 0xffffffc000707947 */ /* 0x000fea000383ffff */
.L_x_75:
[----:B------:R-:W-:Y:S07]  /*7ca0*/  MOV R0, UR7 ;  /* 0x0000000700007c02 */ /* 0x000fee0008000f00 */
.L_x_145:
[----:B--2---:R2:W3:Y:S02]  /*7cb0*/  SYNCS.PHASECHK.TRANS64.TRYWAIT P0, [R0+URZ+0xa8], R3 ;  /* 0x0000a803000075a7 */ /* 0x0044e400080011ff */
[----:B---3--:R-:W-:Y:S05]  /*7cc0*/  @!P0 NANOSLEEP.SYNCS 0x989680 ;  /* 0x009896800000895d */ /* 0x008fea0003900000 */
[----:B------:R-:W3:Y:S02]  /*7cd0*/  @!P0 SYNCS.PHASECHK.TRANS64 P0, [R0+URZ+0xa8], R3 ;  /* 0x0000a803000085a7 */ /* 0x000ee400080010ff */
[----:B---3--:R-:W-:Y:S05]  /*7ce0*/  @!P0 BRA `(.L_x_145) ;  /* 0xfffffffc00f08947 */ /* 0x008fea000383ffff */
[----:B------:R-:W-:Y:S05]  /*7cf0*/  BRA `(.L_x_74) ;  /* 0xffffffc400507947 */ /* 0x000fea000383ffff */
.L_x_78:
[----:B--2---:R-:W-:Y:S07]  /*7d00*/  MOV R3, UR7 ;  /* 0x0000000700037c02 */ /* 0x004fee0008000f00 */
.L_x_146:
[----:B-1----:R1:W2:Y:S02]  /*7d10*/  SYNCS.PHASECHK.TRANS64.TRYWAIT P0, [R3+URZ+0x90], R12 ;  /* 0x0000900c030075a7 */ /* 0x0022a400080011ff */
[----:B--2---:R-:W-:Y:S05]  /*7d20*/  @!P0 NANOSLEEP.SYNCS 0x989680 ;  /* 0x009896800000895d */ /* 0x004fea0003900000 */
[----:B------:R-:W2:Y:S02]  /*7d30*/  @!P0 SYNCS.PHASECHK.TRANS64 P0, [R3+URZ+0x90], R12 ;  /* 0x0000900c030085a7 */ /* 0x000ea400080010ff */
[----:B--2---:R-:W-:Y:S05]  /*7d40*/  @!P0 BRA `(.L_x_146) ;  /* 0xfffffffc00f08947 */ /* 0x004fea000383ffff */
[----:B------:R-:W-:Y:S05]  /*7d50*/  BRA `(.L_x_147) ;  /* 0xffffffc400c87947 */ /* 0x000fea000383ffff */
.L_x_79:
[----:B------:R-:W-:Y:S07]  /*7d60*/  MOV R3, UR7 ;  /* 0x0000000700037c02 */ /* 0x000fee0008000f00 */
.L_x_148:
[----:B-1----:R1:W2:Y:S02]  /*7d70*/  SYNCS.PHASECHK.TRANS64.TRYWAIT P0, [R3+URZ+0x98], R12 ;  /* 0x0000980c030075a7 */ /* 0x0022a400080011ff */
[----:B--2---:R-:W-:Y:S05]  /*7d80*/  @!P0 NANOSLEEP.SYNCS 0x989680 ;  /* 0x009896800000895d */ /* 0x004fea0003900000 */
[----:B------:R-:W2:Y:S02]  /*7d90*/  @!P0 SYNCS.PHASECHK.TRANS64 P0, [R3+URZ+0x98], R12 ;  /* 0x0000980c030085a7 */ /* 0x000ea400080010ff */
[----:B--2---:R-:W-:Y:S05]  /*7da0*/  @!P0 BRA `(.L_x_148) ;  /* 0xfffffffc00f08947 */ /* 0x004fea000383ffff */
[----:B------:R-:W-:Y:S05]  /*7db0*/  BRA `(.L_x_149) ;  /* 0xffffffc800487947 */ /* 0x000fea000383ffff */
.L_x_81:
[----:B------:R-:W-:-:S07]  /*7dc0*/  MOV R0, UR7 ;  /* 0x0000000700007c02 */ /* 0x000fce0008000f00 */
.L_x_150:
[----:B-1----:R1:W3:Y:S02]  /*7dd0*/  SYNCS.PHASECHK.TRANS64.TRYWAIT P0, [R0+URZ+0x90], R3 ;  /* 0x00009003000075a7 */ /* 0x0022e400080011ff */
[----:B---3--:R-:W-:Y:S05]  /*7de0*/  @!P0 NANOSLEEP.SYNCS 0x989680 ;  /* 0x009896800000895d */ /* 0x008fea0003900000 */
[----:B------:R-:W3:Y:S02]  /*7df0*/  @!P0 SYNCS.PHASECHK.TRANS64 P0, [R0+URZ+0x90], R3 ;  /* 0x00009003000085a7 */ /* 0x000ee400080010ff */
[----:B---3--:R-:W-:Y:S05]  /*7e00*/  @!P0 BRA `(.L_x_150) ;  /* 0xfffffffc00f08947 */ /* 0x008fea000383ffff */
[----:B------:R-:W-:Y:S05]  /*7e10*/  BRA `(.L_x_151) ;  /* 0xffffffc800b87947 */ /* 0x000fea000383ffff */
.L_x_83:
[----:B--2---:R2:W4:Y:S02]  /*7e20*/  SYNCS.PHASECHK.TRANS64.TRYWAIT P0, [R0+URZ+0xb0], R3 ;  /* 0x0000b003000075a7 */ /* 0x00452400080011ff */
[----:B----4-:R-:W-:Y:S05]  /*7e30*/  @!P0 NANOSLEEP.SYNCS 0x989680 ;  /* 0x009896800000895d */ /* 0x010fea0003900000 */
[----:B------:R-:W4:Y:S02]  /*7e40*/  @!P0 SYNCS.PHASECHK.TRANS64 P0, [R0+URZ+0xb0], R3 ;  /* 0x0000b003000085a7 */ /* 0x000f2400080010ff */
[----:B----4-:R-:W-:Y:S05]  /*7e50*/  @!P0 BRA `(.L_x_83) ;  /* 0xfffffffc00f08947 */ /* 0x010fea000383ffff */
[----:B------:R-:W-:Y:S05]  /*7e60*/  BRA `(.L_x_152) ;  /* 0xffffffcc00847947 */ /* 0x000fea000383ffff */
.L_x_94:
[----:B-1----:R1:W3:Y:S02]  /*7e70*/  SYNCS.PHASECHK.TRANS64.TRYWAIT P1, [R0+URZ+0x80], R3 ;  /* 0x00008003000075a7 */ /* 0x0022e400080211ff */
[----:B---3--:R-:W-:Y:S05]  /*7e80*/  @!P1 NANOSLEEP.SYNCS 0x989680 ;  /* 0x009896800000995d */ /* 0x008fea0003900000 */
[----:B------:R-:W3:Y:S02]  /*7e90*/  @!P1 SYNCS.PHASECHK.TRANS64 P1, [R0+URZ+0x80], R3 ;  /* 0x00008003000095a7 */ /* 0x000ee400080210ff */
[----:B---3--:R-:W-:Y:S05]  /*7ea0*/  @!P1 BRA `(.L_x_94) ;  /* 0xfffffffc00f09947 */ /* 0x008fea000383ffff */
[----:B------:R-:W-:Y:S05]  /*7eb0*/  BRA `(.L_x_93) ;  /* 0xffffffd8009c7947 */ /* 0x000fea000383ffff */
.L_x_96:
[----:B-1----:R1:W4:Y:S02]  /*7ec0*/  SYNCS.PHASECHK.TRANS64.TRYWAIT P0, [R113+URZ+0xd0], R2 ;  /* 0x0000d002710075a7 */ /* 0x00232400080011ff */
[----:B----4-:R-:W-:Y:S05]  /*7ed0*/  @!P0 NANOSLEEP.SYNCS 0x989680 ;  /* 0x009896800000895d */ /* 0x010fea0003900000 */
[----:B------:R-:W4:Y:S02]  /*7ee0*/  @!P0 SYNCS.PHASECHK.TRANS64 P0, [R113+URZ+0xd0], R2 ;  /* 0x0000d002710085a7 */ /* 0x000f2400080010ff */
[----:B----4-:R-:W-:Y:S05]  /*7ef0*/  @!P0 BRA `(.L_x_96) ;  /* 0xfffffffc00f08947 */ /* 0x010fea000383ffff */
[----:B------:R-:W-:Y:S05]  /*7f00*/  BRA `(.L_x_95) ;  /* 0xffffffd800f07947 */ /* 0x000fea000383ffff */
.L_x_104:
[----:B--2---:R2:W3:Y:S02]  /*7f10*/  SYNCS.PHASECHK.TRANS64.TRYWAIT P0, [R32+URZ+0x80], R3 ;  /* 0x00008003200075a7 */ /* 0x0044e400080011ff */
[----:B---3--:R-:W-:Y:S05]  /*7f20*/  @!P0 NANOSLEEP.SYNCS 0x989680 ;  /* 0x009896800000895d */ /* 0x008fea0003900000 */
[----:B------:R-:W3:Y:S02]  /*7f30*/  @!P0 SYNCS.PHASECHK.TRANS64 P0, [R32+URZ+0x80], R3 ;  /* 0x00008003200085a7 */ /* 0x000ee400080010ff */
[----:B---3--:R-:W-:Y:S05]  /*7f40*/  @!P0 BRA `(.L_x_104) ;  /* 0xfffffffc00f08947 */ /* 0x008fea000383ffff */
[----:B------:R-:W-:Y:S05]  /*7f50*/  BRA `(.L_x_103) ;  /* 0xffffffe400e07947 */ /* 0x000fea000383ffff */
        .weak           $__internal_0_$__cuda_sm10x_tcgen05_guardrail_trap_col_being_dealloced_not_returned_by_alloc
        .type           $__internal_0_$__cuda_sm10x_tcgen05_guardrail_trap_col_being_dealloced_not_returned_by_alloc,@function
        .size           $__internal_0_$__cuda_sm10x_tcgen05_guardrail_trap_col_being_dealloced_not_returned_by_alloc,($__internal_1_$__cuda_sm10x_tcgen05_guardrail_trap_phase_invalid_during_alloc - $__internal_0_$__cuda_sm10x_tcgen05_guardrail_trap_col_being_dealloced_not_returned_by_alloc)
$__internal_0_$__cuda_sm10x_tcgen05_guardrail_trap_col_being_dealloced_not_returned_by_alloc:
[----:B------:R-:W-:Y:S05]  /*7f60*/  BPT.TRAP 0x1 ;  /* 0x000000040000795c */ /* 0x000fea0000300000 */
[----:B------:R-:W-:-:S04]  /*7f70*/  HFMA2 R3, -RZ, RZ, 0, 0 ;  /* 0x00000000ff037431 */ /* 0x000fc800000001ff */
[----:B------:R-:W-:Y:S05]  /*7f80*/  RET.REL.NODEC R2 `(_ZN7cutlass13device_kernelINS_4gemm6kernel13GemmUniversalIN4cute5tupleIJiiiiEEENS1_10collective13CollectiveMmaINS1_35MainloopSm100TmaUmmaWarpSpecializedILi8ELi2ELi4ENS5_IJNS4_1CILi1EEESB_SB_EEEEENS5_IJNSA_ILi64EEENSA_ILi128EEESF_EEENS_12float_e5m2_tENS5_IJlSB_lEEESH_SI_NS4_8TiledMMAINS4_8MMA_AtomIJNS4_10MMA_TraitsINS4_19SM100_MMA_F8F6F4_SSEJSH_SH_fSE_SF_NS4_17integral_constantINS4_4UMMA5MajorELSP_0EEESQ_NSN_INSO_7ScaleInELSR_0EEESS_EEEEEENS4_6LayoutISC_NS5_IJNSA_ILi0EEESW_SW_EEEEENS5_IJNS4_10UnderscoreESZ_SZ_EEEEENS4_13SM90_TMA_LOADENS4_14ComposedLayoutINS4_7SwizzleILi3ELi4ELi3EEENS4_18smem_ptr_flag_bitsILi8EEENSV_INS5_IJNSA_ILi8EEESF_EEENS5_IJSF_SB_EEEEEEEvNS4_8identityES12_S1C_vS1D_EENS_8epilogue10collective18CollectiveEpilogueINS1F_23Sm100TmaWarpSpecializedILi2ELi2ELi32ELb0ELb0EEEJSG_NS5_IJNSV_ISE_SB_EES1K_EEESH_SI_SH_SI_NS1F_6fusion15FusionCallbacksIS1J_NS1M_17LinearCombinationISH_fSH_fLNS_15FloatRoundStyleE2EEESG_S1L_JEEENS4_5SM1004TMEM4LOAD26SM100_TMEM_LOAD_16dp32b32xES12_NS13_INS14_ILi2ELi4ELi3EEES17_NSV_INS5_IJS18_SE_EEENS5_IJSE_SB_EEEEEEENS4_39AutoVectorizingCopyWithAssumedAlignmentILi128EEENS4_14SM90_TMA_STOREES20_S22_S22_EEEvvEEEEvNT_6ParamsE) ;  /* 0xffffff80021c7950 */ /* 0x000fea0003c3ffff */
        .weak           $__internal_1_$__cuda_sm10x_tcgen05_guardrail_trap_phase_invalid_during_alloc
        .type           $__internal_1_$__cuda_sm10x_tcgen05_guardrail_trap_phase_invalid_during_alloc,@function
        .size           $__internal_1_$__cuda_sm10x_tcgen05_guardrail_trap_phase_invalid_during_alloc,($__internal_2_$__cuda_sm10x_tcgen05_guardrail_trap_unallocated_columns_being_dealloced - $__internal_1_$__cuda_sm10x_tcgen05_guardrail_trap_phase_invalid_during_alloc)
$__internal_1_$__cuda_sm10x_tcgen05_guardrail_trap_phase_invalid_during_alloc:
[----:B------:R-:W-:Y:S05]  /*7f90*/  BPT.TRAP 0x1 ;  /* 0x000000040000795c */ /* 0x000fea0000300000 */
[----:B------:R-:W-:-:S04]  /*7fa0*/  MOV R3, 0x0 ;  /* 0x0000000000037802 */ /* 0x000fc80000000f00 */
[----:B------:R-:W-:Y:S05]  /*7fb0*/  RET.REL.NODEC R2 `(_ZN7cutlass13device_kernelINS_4gemm6kernel13GemmUniversalIN4cute5tupleIJiiiiEEENS1_10collective13CollectiveMmaINS1_35MainloopSm100TmaUmmaWarpSpecializedILi8ELi2ELi4ENS5_IJNS4_1CILi1EEESB_SB_EEEEENS5_IJNSA_ILi64EEENSA_ILi128EEESF_EEENS_12float_e5m2_tENS5_IJlSB_lEEESH_SI_NS4_8TiledMMAINS4_8MMA_AtomIJNS4_10MMA_TraitsINS4_19SM100_MMA_F8F6F4_SSEJSH_SH_fSE_SF_NS4_17integral_constantINS4_4UMMA5MajorELSP_0EEESQ_NSN_INSO_7ScaleInELSR_0EEESS_EEEEEENS4_6LayoutISC_NS5_IJNSA_ILi0EEESW_SW_EEEEENS5_IJNS4_10UnderscoreESZ_SZ_EEEEENS4_13SM90_TMA_LOADENS4_14ComposedLayoutINS4_7SwizzleILi3ELi4ELi3EEENS4_18smem_ptr_flag_bitsILi8EEENSV_INS5_IJNSA_ILi8EEESF_EEENS5_IJSF_SB_EEEEEEEvNS4_8identityES12_S1C_vS1D_EENS_8epilogue10collective18CollectiveEpilogueINS1F_23Sm100TmaWarpSpecializedILi2ELi2ELi32ELb0ELb0EEEJSG_NS5_IJNSV_ISE_SB_EES1K_EEESH_SI_SH_SI_NS1F_6fusion15FusionCallbacksIS1J_NS1M_17LinearCombinationISH_fSH_fLNS_15FloatRoundStyleE2EEESG_S1L_JEEENS4_5SM1004TMEM4LOAD26SM100_TMEM_LOAD_16dp32b32xES12_NS13_INS14_ILi2ELi4ELi3EEES17_NSV_INS5_IJS18_SE_EEENS5_IJSE_SB_EEEEEEENS4_39AutoVectorizingCopyWithAssumedAlignmentILi128EEENS4_14SM90_TMA_STOREES20_S22_S22_EEEvvEEEEvNT_6ParamsE) ;  /* 0xffffff8002107950 */ /* 0x000fea0003c3ffff */
        .weak           $__internal_2_$__cuda_sm10x_tcgen05_guardrail_trap_unallocated_columns_being_dealloced
        .type           $__internal_2_$__cuda_sm10x_tcgen05_guardrail_trap_unallocated_columns_being_dealloced,@function
        .size           $__internal_2_$__cuda_sm10x_tcgen05_guardrail_trap_unallocated_columns_being_dealloced,(.L_x_154 - $__internal_2_$__cuda_sm10x_tcgen05_guardrail_trap_unallocated_columns_being_dealloced)
$__internal_2_$__cuda_sm10x_tcgen05_guardrail_trap_unallocated_columns_being_dealloced:
[----:B------:R-:W-:Y:S05]  /*7fc0*/  BPT.TRAP 0x1 ;  /* 0x000000040000795c */ /* 0x000fea0000300000 */
[----:B------:R-:W-:-:S04]  /*7fd0*/  HFMA2 R3, -RZ, RZ, 0, 0 ;  /* 0x00000000ff037431 */ /* 0x000fc800000001ff */
[----:B------:R-:W-:Y:S05]  /*7fe0*/  RET.REL.NODEC R2 `(_ZN7cutlass13device_kernelINS_4gemm6kernel13GemmUniversalIN4cute5tupleIJiiiiEEENS1_10collective13CollectiveMmaINS1_35MainloopSm100TmaUmmaWarpSpecializedILi8ELi2ELi4ENS5_IJNS4_1CILi1EEESB_SB_EEEEENS5_IJNSA_ILi64EEENSA_ILi128EEESF_EEENS_12float_e5m2_tENS5_IJlSB_lEEESH_SI_NS4_8TiledMMAINS4_8MMA_AtomIJNS4_10MMA_TraitsINS4_19SM100_MMA_F8F6F4_SSEJSH_SH_fSE_SF_NS4_17integral_constantINS4_4UMMA5MajorELSP_0EEESQ_NSN_INSO_7ScaleInELSR_0EEESS_EEEEEENS4_6LayoutISC_NS5_IJNSA_ILi0EEESW_SW_EEEEENS5_IJNS4_10UnderscoreESZ_SZ_EEEEENS4_13SM90_TMA_LOADENS4_14ComposedLayoutINS4_7SwizzleILi3ELi4ELi3EEENS4_18smem_ptr_flag_bitsILi8EEENSV_INS5_IJNSA_ILi8EEESF_EEENS5_IJSF_SB_EEEEEEEvNS4_8identityES12_S1C_vS1D_EENS_8epilogue10collective18CollectiveEpilogueINS1F_23Sm100TmaWarpSpecializedILi2ELi2ELi32ELb0ELb0EEEJSG_NS5_IJNSV_ISE_SB_EES1K_EEESH_SI_SH_SI_NS1F_6fusion15FusionCallbacksIS1J_NS1M_17LinearCombinationISH_fSH_fLNS_15FloatRoundStyleE2EEESG_S1L_JEEENS4_5SM1004TMEM4LOAD26SM100_TMEM_LOAD_16dp32b32xES12_NS13_INS14_ILi2ELi4ELi3EEES17_NSV_INS5_IJS18_SE_EEENS5_IJSE_SB_EEEEEEENS4_39AutoVectorizingCopyWithAssumedAlignmentILi128EEENS4_14SM90_TMA_STOREES20_S22_S22_EEEvvEEEEvNT_6ParamsE) ;  /* 0xffffff8002047950 */ /* 0x000fea0003c3ffff */
.L_x_153:
[----:B------:R-:W-:-:S00]  /*7ff0*/  BRA `(.L_x_153) ;  /* 0xfffffffc00fc7947 */ /* 0x000fc0000383ffff */
[----:B------:R-:W-:-:S00]  /*8000*/  NOP ;  /* 0x0000000000007918 */ /* 0x000fc00000000000 */
[----:B------:R-:W-:-:S00]  /*8010*/  NOP ;  /* 0x0000000000007918 */ /* 0x000fc00000000000 */
[----:B------:R-:W-:-:S00]  /*8020*/  NOP ;  /* 0x0000000000007918 */ /* 0x000fc00000000000 */
[----:B------:R-:W-:-:S00]  /*8030*/  NOP ;  /* 0x0000000000007918 */ /* 0x000fc00000000000 */
[----:B------:R-:W-:-:S00]  /*8040*/  NOP ;  /* 0x0000000000007918 */ /* 0x000fc00000000000 */
[----:B------:R-:W-:-:S00]  /*8050*/  NOP ;  /* 0x0000000000007918 */ /* 0x000fc00000000000 */
[----:B------:R-:W-:-:S00]  /*8060*/  NOP ;  /* 0x0000000000007918 */ /* 0x000fc00000000000 */
[----:B------:R-:W-:-:S00]  /*8070*/  NOP ;  /* 0x0000000000007918 */ /* 0x000fc00000000000 */
.L_x_154:


//--------------------- .nv.global.init           --------------------------
	.section	.nv.global.init,"aw",@progbits
.nv.global.init:
	.type		$str$27,@object
	.size		$str$27,($str$28 - $str$27)
$str$27:
        /*0000*/ 	.byte	0x28, 0x61, 0x64, 0x64, 0x72, 0x65, 0x73, 0x73, 0x20, 0x26, 0x20, 0x6d, 0x61, 0x73, 0x6b, 0x29
        /*0010*/ 	.byte	0x20, 0x3d, 0x3d, 0x20, 0x30, 0x00
	.type		$str$28,@object
	.size		$str$28,($str$26 - $str$28)
$str$28:
        /*0016*/ 	.byte	0x2f, 0x74, 0x6d, 0x70, 0x2f, 0x63, 0x75, 0x74, 0x6c, 0x61, 0x73, 0x73, 0x5f, 0x73, 0x77, 0x65
        /*0026*/ 	.byte	0x65, 0x70, 0x5f, 0x73, 0x72, 0x63, 0x2f, 0x69, 0x6e, 0x63, 0x6c, 0x75, 0x64, 0x65, 0x2f, 0x63
        /*0036*/ 	.byte	0x75, 0x74, 0x65, 0x2f, 0x70, 0x6f, 0x69, 0x6e, 0x74, 0x65, 0x72, 0x5f, 0x66, 0x6c, 0x61, 0x67
        /*0046*/ 	.byte	0x67, 0x65, 0x64, 0x2e, 0x68, 0x70, 0x70, 0x00
	.type		$str$26,@object
	.size		$str$26,($str$25 - $str$26)
$str$26:
        /*004e*/ 	.byte	0x2f, 0x74, 0x6d, 0x70, 0x2f, 0x63, 0x75, 0x74, 0x6c, 0x61, 0x73, 0x73, 0x5f, 0x73, 0x77, 0x65
        /*005e*/ 	.byte	0x65, 0x70, 0x5f, 0x73, 0x72, 0x63, 0x2f, 0x69, 0x6e, 0x63, 0x6c, 0x75, 0x64, 0x65, 0x2f, 0x63
        /*006e*/ 	.byte	0x75, 0x74, 0x65, 0x2f, 0x61, 0x74, 0x6f, 0x6d, 0x2f, 0x63, 0x6f, 0x70, 0x79, 0x5f, 0x74, 0x72
        /*007e*/ 	.byte	0x61, 0x69, 0x74, 0x73, 0x5f, 0x73, 0x6d, 0x31, 0x30, 0x30, 0x2e, 0x68, 0x70, 0x70, 0x00
	.type		$str$25,@object
	.size		$str$25,(__unnamed_1 - $str$25)
$str$25:
        /*008d*/ 	.byte	0x28, 0x28, 0x75, 0x69, 0x6e, 0x74, 0x33, 0x32, 0x5f, 0x74, 0x28, 0x74, 0x68, 0x72, 0x65, 0x61
        /*009d*/ 	.byte	0x64, 0x49, 0x64, 0x78, 0x2e, 0x78, 0x29, 0x20, 0x2f, 0x20, 0x33, 0x32, 0x29, 0x20, 0x25, 0x20
        /*00ad*/ 	.byte	0x34, 0x29, 0x20, 0x3d, 0x3d, 0x20, 0x28, 0x28, 0x28, 0x74, 0x6d, 0x65, 0x6d, 0x5f, 0x61, 0x64
        /*00bd*/ 	.byte	0x64, 0x72, 0x20, 0x3e, 0x3e, 0x20, 0x31, 0x36, 0x29, 0x20, 0x2f, 0x20, 0x33, 0x32, 0x29, 0x20
        /*00cd*/ 	.byte	0x25, 0x20, 0x34, 0x29, 0x00
	.type		__unnamed_1,@object
	.size		__unnamed_1,(__unnamed_2 - __unnamed_1)
__unnamed_1:
        /*00d2*/ 	.byte	0x61, 0x75, 0x74, 0x6f, 0x20, 0x63, 0x75, 0x74, 0x65, 0x3a, 0x3a, 0x61, 0x73, 0x5f, 0x70, 0x6f
        /* <DEDUP_REMOVED lines=24> */
        /*0262*/ 	.byte	0x3c, 0x34, 0x30, 0x39, 0x36, 0x3e, 0x3e, 0x3e, 0x3e, 0x5d, 0x00
	.type		__unnamed_2,@object
	.size		__unnamed_2,(.L_2 - __unnamed_2)
__unnamed_2:
        /* <DEDUP_REMOVED lines=40> */
        /*04ed*/ 	.byte	0x74, 0x65, 0x3a, 0x3a, 0x43, 0x3c, 0x30, 0x3e, 0x3e, 0x3e, 0x3e, 0x5d, 0x00
.L_2:


//--------------------- .nv.shared._ZN7cutlass13device_kernelINS_4gemm6kernel13GemmUniversalIN4cute5tupleIJiiiiEEENS1_10collective13CollectiveMmaINS1_35MainloopSm100TmaUmmaWarpSpecializedILi8ELi2ELi4ENS5_IJNS4_1CILi1EEESB_SB_EEEEENS5_IJNSA_ILi64EEENSA_ILi128EEESF_EEENS_12float_e5m2_tENS5_IJlSB_lEEESH_SI_NS4_8TiledMMAINS4_8MMA_AtomIJNS4_10MMA_TraitsINS4_19SM100_MMA_F8F6F4_SSEJSH_SH_fSE_SF_NS4_17integral_constantINS4_4UMMA5MajorELSP_0EEESQ_NSN_INSO_7ScaleInELSR_0EEESS_EEEEEENS4_6LayoutISC_NS5_IJNSA_ILi0EEESW_SW_EEEEENS5_IJNS4_10UnderscoreESZ_SZ_EEEEENS4_13SM90_TMA_LOADENS4_14ComposedLayoutINS4_7SwizzleILi3ELi4ELi3EEENS4_18smem_ptr_flag_bitsILi8EEENSV_INS5_IJNSA_ILi8EEESF_EEENS5_IJSF_SB_EEEEEEEvNS4_8identityES12_S1C_vS1D_EENS_8epilogue10collective18CollectiveEpilogueINS1F_23Sm100TmaWarpSpecializedILi2ELi2ELi32ELb0ELb0EEEJSG_NS5_IJNSV_ISE_SB_EES1K_EEESH_SI_SH_SI_NS1F_6fusion15FusionCallbacksIS1J_NS1M_17LinearCombinationISH_fSH_fLNS_15FloatRoundStyleE2EEESG_S1L_JEEENS4_5SM1004TMEM4LOAD26SM100_TMEM_LOAD_16dp32b32xES12_NS13_INS14_ILi2ELi4ELi3EEES17_NSV_INS5_IJS18_SE_EEENS5_IJSE_SB_EEEEEEENS4_39AutoVectorizingCopyWithAssumedAlignmentILi128EEENS4_14SM90_TMA_STOREES20_S22_S22_EEEvvEEEEvNT_6ParamsE --------------------------
	.section	.nv.shared._ZN7cutlass13device_kernelINS_4gemm6kernel13GemmUniversalIN4cute5tupleIJiiiiEEENS1_10collective13CollectiveMmaINS1_35MainloopSm100TmaUmmaWarpSpecializedILi8ELi2ELi4ENS5_IJNS4_1CILi1EEESB_SB_EEEEENS5_IJNSA_ILi64EEENSA_ILi128EEESF_EEENS_12float_e5m2_tENS5_IJlSB_lEEESH_SI_NS4_8TiledMMAINS4_8MMA_AtomIJNS4_10MMA_TraitsINS4_19SM100_MMA_F8F6F4_SSEJSH_SH_fSE_SF_NS4_17integral_constantINS4_4UMMA5MajorELSP_0EEESQ_NSN_INSO_7ScaleInELSR_0EEESS_EEEEEENS4_6LayoutISC_NS5_IJNSA_ILi0EEESW_SW_EEEEENS5_IJNS4_10UnderscoreESZ_SZ_EEEEENS4_13SM90_TMA_LOADENS4_14ComposedLayoutINS4_7SwizzleILi3ELi4ELi3EEENS4_18smem_ptr_flag_bitsILi8EEENSV_INS5_IJNSA_ILi8EEESF_EEENS5_IJSF_SB_EEEEEEEvNS4_8identityES12_S1C_vS1D_EENS_8epilogue10collective18CollectiveEpilogueINS1F_23Sm100TmaWarpSpecializedILi2ELi2ELi32ELb0ELb0EEEJSG_NS5_IJNSV_ISE_SB_EES1K_EEESH_SI_SH_SI_NS1F_6fusion15FusionCallbacksIS1J_NS1M_17LinearCombinationISH_fSH_fLNS_15FloatRoundStyleE2EEESG_S1L_JEEENS4_5SM1004TMEM4LOAD26SM100_TMEM_LOAD_16dp32b32xES12_NS13_INS14_ILi2ELi4ELi3EEES17_NSV_INS5_IJS18_SE_EEENS5_IJSE_SB_EEEEEEENS4_39AutoVectorizingCopyWithAssumedAlignmentILi128EEENS4_14SM90_TMA_STOREES20_S22_S22_EEEvvEEEEvNT_6ParamsE,"aw",@nobits
	.sectionflags	@""
	.align	16
	.zero		1024


//--------------------- .nv.shared.reserved.0     --------------------------
	.section	.nv.shared.reserved.0,"aw",@nobits
	.weak		__nv_reservedSMEM_offset_0_alias
	.size		__nv_reservedSMEM_offset_0_alias, 0, 64
	.other		__nv_reservedSMEM_offset_0_alias,@"STO_CUDA_RESERVED_SHARED STV_DEFAULT"
__nv_reservedSMEM_offset_0_alias:
	.zero		0
.nv.shared.reserved.0:
	.zero		64
	.weak		__nv_reservedSMEM_tcgen05_partition
	.type		__nv_reservedSMEM_tcgen05_partition,@object
	.size		__nv_reservedSMEM_tcgen05_partition,(.L_0 - __nv_reservedSMEM_tcgen05_partition)
__nv_reservedSMEM_tcgen05_partition:
	.zero		32
.L_0:


//--------------------- .nv.global                --------------------------
	.section	.nv.global,"aw",@nobits
.nv.global:
	.type		_ZN40_INTERNAL_f7baacf9_4_k_cu_7cf13711_310274cute1_E,@object
	.size		_ZN40_INTERNAL_f7baacf9_4_k_cu_7cf13711_310274cute1_E,(_ZN40_INTERNAL_f7baacf9_4_k_cu_7cf13711_310274cuda3std3__45__cpo6cbeginE - _ZN40_INTERNAL_f7baacf9_4_k_cu_7cf13711_310274cute1_E)
_ZN40_INTERNAL_f7baacf9_4_k_cu_7cf13711_310274cute1_E:
	.zero		1
	.type		_ZN40_INTERNAL_f7baacf9_4_k_cu_7cf13711_310274cuda3std3__45__cpo6cbeginE,@object
	.size		_ZN40_INTERNAL_f7baacf9_4_k_cu_7cf13711_310274cuda3std3__45__cpo6cbeginE,(_ZN40_INTERNAL_f7baacf9_4_k_cu_7cf13711_310274cuda3std3__48in_placeE - _ZN40_INTERNAL_f7baacf9_4_k_cu_7cf13711_310274cuda3std3__45__cpo6cbeginE)
_ZN40_INTERNAL_f7baacf9_4_k_cu_7cf13711_310274cuda3std3__45__cpo6cbeginE:
	.zero		1
	.type		_ZN40_INTERNAL_f7baacf9_4_k_cu_7cf13711_310274cuda3std3__48in_placeE,@object
	.size		_ZN40_INTERNAL_f7baacf9_4_k_cu_7cf13711_310274cuda3std3__48in_placeE,(_ZN40_INTERNAL_f7baacf9_4_k_cu_7cf13711_310274cuda3std6ranges3__45__cpo9iter_moveE - _ZN40_INTERNAL_f7baacf9_4_k_cu_7cf13711_310274cuda3std3__48in_placeE)
_ZN40_INTERNAL_f7baacf9_4_k_cu_7cf13711_310274cuda3std3__48in_placeE:
	.zero		1
	.type		_ZN40_INTERNAL_f7baacf9_4_k_cu_7cf13711_310274cuda3std6ranges3__45__cpo9iter_moveE,@object
	.size		_ZN40_INTERNAL_f7baacf9_4_k_cu_7cf13711_310274cuda3std6ranges3__45__cpo9iter_moveE,(_ZN40_INTERNAL_f7baacf9_4_k_cu_7cf13711_310274cuda3std3__45__cpo5beginE - _ZN40_INTERNAL_f7baacf9_4_k_cu_7cf13711_310274cuda3std6ranges3__45__cpo9iter_moveE)
_ZN40_INTERNAL_f7baacf9_4_k_cu_7cf13711_310274cuda3std6ranges3__45__cpo9iter_moveE:
	.zero		1
	.type		_ZN40_INTERNAL_f7baacf9_4_k_cu_7cf13711_310274cuda3std3__45__cpo5beginE,@object
	.size		_ZN40_INTERNAL_f7baacf9_4_k_cu_7cf13711_310274cuda3std3__45__cpo5beginE,(_ZN40_INTERNAL_f7baacf9_4_k_cu_7cf13711_310274cuda3std3__442_GLOBAL__N__f7baacf9_4_k_cu_7cf13711_310276ignoreE - _ZN40_INTERNAL_f7baacf9_4_k_cu_7cf13711_310274cuda3std3__45__cpo5beginE)
_ZN40_INTERNAL_f7baacf9_4_k_cu_7cf13711_310274cuda3std3__45__cpo5beginE:
	.zero		1
	.type		_ZN40_INTERNAL_f7baacf9_4_k_cu_7cf13711_310274cuda3std3__442_GLOBAL__N__f7baacf9_4_k_cu_7cf13711_310276ignoreE,@object
	.size		_ZN40_INTERNAL_f7baacf9_4_k_cu_7cf13711_310274cuda3std3__442_GLOBAL__N__f7baacf9_4_k_cu_7cf13711_310276ignoreE,(_ZN40_INTERNAL_f7baacf9_4_k_cu_7cf13711_310274cute7productE - _ZN40_INTERNAL_f7baacf9_4_k_cu_7cf13711_310274cuda3std3__442_GLOBAL__N__f7baacf9_4_k_cu_7cf13711_310276ignoreE)
_ZN40_INTERNAL_f7baacf9_4_k_cu_7cf13711_310274cuda3std3__442_GLOBAL__N__f7baacf9_4_k_cu_7cf13711_310276ignoreE:
	.zero		1
	.type		_ZN40_INTERNAL_f7baacf9_4_k_cu_7cf13711_310274cute7productE,@object
	.size		_ZN40_INTERNAL_f7baacf9_4_k_cu_7cf13711_310274cute7productE,(_ZN40_INTERNAL_f7baacf9_4_k_cu_7cf13711_310274cuda3std3__45__cpo3endE - _ZN40_INTERNAL_f7baacf9_4_k_cu_7cf13711_310274cute7productE)
_ZN40_INTERNAL_f7baacf9_4_k_cu_7cf13711_310274cute7productE:
	.zero		1
	.type		_ZN40_INTERNAL_f7baacf9_4_k_cu_7cf13711_310274cuda3std3__45__cpo3endE,@object
	.size		_ZN40_INTERNAL_f7baacf9_4_k_cu_7cf13711_310274cuda3std3__45__cpo3endE,(_ZN40_INTERNAL_f7baacf9_4_k_cu_7cf13711_310274cuda3std3__419piecewise_constructE - _ZN40_INTERNAL_f7baacf9_4_k_cu_7cf13711_310274cuda3std3__45__cpo3endE)
_ZN40_INTERNAL_f7baacf9_4_k_cu_7cf13711_310274cuda3std3__45__cpo3endE:
	.zero		1
	.type		_ZN40_INTERNAL_f7baacf9_4_k_cu_7cf13711_310274cuda3std3__419piecewise_constructE,@object
	.size		_ZN40_INTERNAL_f7baacf9_4_k_cu_7cf13711_310274cuda3std3__419piecewise_constructE,(_ZN40_INTERNAL_f7baacf9_4_k_cu_7cf13711_310274cuda3std3__45__cpo4cendE - _ZN40_INTERNAL_f7baacf9_4_k_cu_7cf13711_310274cuda3std3__419piecewise_constructE)
_ZN40_INTERNAL_f7baacf9_4_k_cu_7cf13711_310274cuda3std3__419piecewise_constructE:
	.zero		1
	.type		_ZN40_INTERNAL_f7baacf9_4_k_cu_7cf13711_310274cuda3std3__45__cpo4cendE,@object
	.size		_ZN40_INTERNAL_f7baacf9_4_k_cu_7cf13711_310274cuda3std3__45__cpo4cendE,(_ZN40_INTERNAL_f7baacf9_4_k_cu_7cf13711_310274cuda3std6ranges3__45__cpo4swapE - _ZN40_INTERNAL_f7baacf9_4_k_cu_7cf13711_310274cuda3std3__45__cpo4cendE)
_ZN40_INTERNAL_f7baacf9_4_k_cu_7cf13711_310274cuda3std3__45__cpo4cendE:
	.zero		1
	.type		_ZN40_INTERNAL_f7baacf9_4_k_cu_7cf13711_310274cuda3std6ranges3__45__cpo4swapE,@object
	.size		_ZN40_INTERNAL_f7baacf9_4_k_cu_7cf13711_310274cuda3std6ranges3__45__cpo4swapE,(.L_10 - _ZN40_INTERNAL_f7baacf9_4_k_cu_7cf13711_310274cuda3std6ranges3__45__cpo4swapE)
_ZN40_INTERNAL_f7baacf9_4_k_cu_7cf13711_310274cuda3std6ranges3__45__cpo4swapE:
	.zero		1
.L_10:


//--------------------- .nv.constant0._ZN7cutlass13device_kernelINS_4gemm6kernel13GemmUniversalIN4cute5tupleIJiiiiEEENS1_10collective13CollectiveMmaINS1_35MainloopSm100TmaUmmaWarpSpecializedILi8ELi2ELi4ENS5_IJNS4_1CILi1EEESB_SB_EEEEENS5_IJNSA_ILi64EEENSA_ILi128EEESF_EEENS_12float_e5m2_tENS5_IJlSB_lEEESH_SI_NS4_8TiledMMAINS4_8MMA_AtomIJNS4_10MMA_TraitsINS4_19SM100_MMA_F8F6F4_SSEJSH_SH_fSE_SF_NS4_17integral_constantINS4_4UMMA5MajorELSP_0EEESQ_NSN_INSO_7ScaleInELSR_0EEESS_EEEEEENS4_6LayoutISC_NS5_IJNSA_ILi0EEESW_SW_EEEEENS5_IJNS4_10UnderscoreESZ_SZ_EEEEENS4_13SM90_TMA_LOADENS4_14ComposedLayoutINS4_7SwizzleILi3ELi4ELi3EEENS4_18smem_ptr_flag_bitsILi8EEENSV_INS5_IJNSA_ILi8EEESF_EEENS5_IJSF_SB_EEEEEEEvNS4_8identityES12_S1C_vS1D_EENS_8epilogue10collective18CollectiveEpilogueINS1F_23Sm100TmaWarpSpecializedILi2ELi2ELi32ELb0ELb0EEEJSG_NS5_IJNSV_ISE_SB_EES1K_EEESH_SI_SH_SI_NS1F_6fusion15FusionCallbacksIS1J_NS1M_17LinearCombinationISH_fSH_fLNS_15FloatRoundStyleE2EEESG_S1L_JEEENS4_5SM1004TMEM4LOAD26SM100_TMEM_LOAD_16dp32b32xES12_NS13_INS14_ILi2ELi4ELi3EEES17_NSV_INS5_IJS18_SE_EEENS5_IJSE_SB_EEEEEEENS4_39AutoVectorizingCopyWithAssumedAlignmentILi128EEENS4_14SM90_TMA_STOREES20_S22_S22_EEEvvEEEEvNT_6ParamsE --------------------------
	.section	.nv.constant0._ZN7cutlass13device_kernelINS_4gemm6kernel13GemmUniversalIN4cute5tupleIJiiiiEEENS1_10collective13CollectiveMmaINS1_35MainloopSm100TmaUmmaWarpSpecializedILi8ELi2ELi4ENS5_IJNS4_1CILi1EEESB_SB_EEEEENS5_IJNSA_ILi64EEENSA_ILi128EEESF_EEENS_12float_e5m2_tENS5_IJlSB_lEEESH_SI_NS4_8TiledMMAINS4_8MMA_AtomIJNS4_10MMA_TraitsINS4_19SM100_MMA_F8F6F4_SSEJSH_SH_fSE_SF_NS4_17integral_constantINS4_4UMMA5MajorELSP_0EEESQ_NSN_INSO_7ScaleInELSR_0EEESS_EEEEEENS4_6LayoutISC_NS5_IJNSA_ILi0EEESW_SW_EEEEENS5_IJNS4_10UnderscoreESZ_SZ_EEEEENS4_13SM90_TMA_LOADENS4_14ComposedLayoutINS4_7SwizzleILi3ELi4ELi3EEENS4_18smem_ptr_flag_bitsILi8EEENSV_INS5_IJNSA_ILi8EEESF_EEENS5_IJSF_SB_EEEEEEEvNS4_8identityES12_S1C_vS1D_EENS_8epilogue10collective18CollectiveEpilogueINS1F_23Sm100TmaWarpSpecializedILi2ELi2ELi32ELb0ELb0EEEJSG_NS5_IJNSV_ISE_SB_EES1K_EEESH_SI_SH_SI_NS1F_6fusion15FusionCallbacksIS1J_NS1M_17LinearCombinationISH_fSH_fLNS_15FloatRoundStyleE2EEESG_S1L_JEEENS4_5SM1004TMEM4LOAD26SM100_TMEM_LOAD_16dp32b32xES12_NS13_INS14_ILi2ELi4ELi3EEES17_NSV_INS5_IJS18_SE_EEENS5_IJSE_SB_EEEEEEENS4_39AutoVectorizingCopyWithAssumedAlignmentILi128EEENS4_14SM90_TMA_STOREES20_S22_S22_EEEvvEEEEvNT_6ParamsE,"a",@progbits
	.sectionflags	@""
	.align	4
.nv.constant0._ZN7cutlass13device_kernelINS_4gemm6kernel13GemmUniversalIN4cute5tupleIJiiiiEEENS1_10collective13CollectiveMmaINS1_35MainloopSm100TmaUmmaWarpSpecializedILi8ELi2ELi4ENS5_IJNS4_1CILi1EEESB_SB_EEEEENS5_IJNSA_ILi64EEENSA_ILi128EEESF_EEENS_12float_e5m2_tENS5_IJlSB_lEEESH_SI_NS4_8TiledMMAINS4_8MMA_AtomIJNS4_10MMA_TraitsINS4_19SM100_MMA_F8F6F4_SSEJSH_SH_fSE_SF_NS4_17integral_constantINS4_4UMMA5MajorELSP_0EEESQ_NSN_INSO_7ScaleInELSR_0EEESS_EEEEEENS4_6LayoutISC_NS5_IJNSA_ILi0EEESW_SW_EEEEENS5_IJNS4_10UnderscoreESZ_SZ_EEEEENS4_13SM90_TMA_LOADENS4_14ComposedLayoutINS4_7SwizzleILi3ELi4ELi3EEENS4_18smem_ptr_flag_bitsILi8EEENSV_INS5_IJNSA_ILi8EEESF_EEENS5_IJSF_SB_EEEEEEEvNS4_8identityES12_S1C_vS1D_EENS_8epilogue10collective18CollectiveEpilogueINS1F_23Sm100TmaWarpSpecializedILi2ELi2ELi32ELb0ELb0EEEJSG_NS5_IJNSV_ISE_SB_EES1K_EEESH_SI_SH_SI_NS1F_6fusion15FusionCallbacksIS1J_NS1M_17LinearCombinationISH_fSH_fLNS_15FloatRoundStyleE2EEESG_S1L_JEEENS4_5SM1004TMEM4LOAD26SM100_TMEM_LOAD_16dp32b32xES12_NS13_INS14_ILi2ELi4ELi3EEES17_NSV_INS5_IJS18_SE_EEENS5_IJSE_SB_EEEEEEENS4_39AutoVectorizingCopyWithAssumedAlignmentILi128EEENS4_14SM90_TMA_STOREES20_S22_S22_EEEvvEEEEvNT_6ParamsE:
	.zero		2944


//--------------------- SYMBOLS --------------------------

	.type		.nv.reservedSmem.offset0,@object
	.size		.nv.reservedSmem.offset0,0x4
	.type		.nv.reservedSmem.cap,@object
	.size		.nv.reservedSmem.cap,0x4
	.type		__assertfail,@function
